	.target	sm_90a

	.elftype	@"ET_EXEC"


//--------------------- .note.nv.tkinfo           --------------------------
	.section	.note.nv.tkinfo,"",@"SHT_NOTE"
	.sectionflags	@"SHF_NOTE_NV_TKINFO"
	.tkinfo
        /*0018*/ 	.word	0x00000002
        /*0030*/ 	.string	""
        /*0030*/ 	.string	"ptxas"
        /*0030*/ 	.string	"Cuda compilation tools, release 13.0, V13.0.88"
        /*0030*/ 	.string	"Build cuda_13.0.r13.0/compiler.36424714_0"
        /*0030*/ 	.string	"-arch sm_90a -m 64 "



//--------------------- .note.nv.cuinfo           --------------------------
	.section	.note.nv.cuinfo,"",@"SHT_NOTE"
	.sectionflags	@"SHF_NOTE_NV_CUINFO"
        /*0018*/ 	.short	0x0002
        /*001a*/ 	.short	0x005a
        /*001c*/ 	.short	0x0082
	.zero		2


//--------------------- .nv.info                  --------------------------
	.section	.nv.info,"",@"SHT_CUDA_INFO"
	.align	4


	//----- nvinfo : EIATTR_REGCOUNT
	.align		4
        /*0000*/ 	.byte	0x04, 0x2f
        /*0002*/ 	.short	(.L_15 - .L_14)
	.align		4
.L_14:
        /*0004*/ 	.word	index@(_ZN7cutlass13device_kernelINS_4gemm6kernel13GemmUniversalIN4cute5tupleIJiiiiEEENS1_10collective13CollectiveMmaINS1_34MainloopSm90TmaGmmaWarpSpecializedILi9ENS5_IJNS4_1CILi1EEESB_SB_EEENS1_32KernelTmaWarpSpecializedPingpongEEENS5_IJNSA_ILi64EEENSA_ILi128EEENSA_ILi32EEEEEENS_10tfloat32_tENS5_IJlSB_lEEESJ_SK_NS4_8TiledMMAINS4_8MMA_AtomIJNS4_4SM904GMMA30MMA_64x128x8_F32TF32TF32_SS_TNILNSO_7ScaleInE1ELSQ_1EEEEEENS4_6LayoutISC_NS5_IJNSA_ILi0EEESU_SU_EEEEENS5_IJNS4_10UnderscoreESX_SX_EEEEENS4_13SM90_TMA_LOADENS4_14ComposedLayoutINS4_7SwizzleILi3ELi4ELi3EEENS4_18smem_ptr_flag_bitsILi32EEENST_INS5_IJNSA_ILi8EEESH_EEENS5_IJSH_SB_EEEEEEEvNS4_8identityES10_S1A_vS1B_EENS_8epilogue10collective6detail29Sm90TmaWarpSpecializedAdapterINS1E_15DefaultEpilogueISJ_SK_SK_NS1D_6thread17LinearCombinationISJ_Li1EffLNS1I_9ScaleType4KindE0ELNS_15FloatRoundStyleE2ESJ_EENS1_15EpilogueDefaultEEEEEvvEEEEvNT_6ParamsE)
        /*0008*/ 	.word	0x000000a8


	//----- nvinfo : EIATTR_FRAME_SIZE
	.align		4
.L_15:
        /*000c*/ 	.byte	0x04, 0x11
        /*000e*/ 	.short	(.L_17 - .L_16)
	.align		4
.L_16:
        /*0010*/ 	.word	index@(_ZN7cutlass13device_kernelINS_4gemm6kernel13GemmUniversalIN4cute5tupleIJiiiiEEENS1_10collective13CollectiveMmaINS1_34MainloopSm90TmaGmmaWarpSpecializedILi9ENS5_IJNS4_1CILi1EEESB_SB_EEENS1_32KernelTmaWarpSpecializedPingpongEEENS5_IJNSA_ILi64EEENSA_ILi128EEENSA_ILi32EEEEEENS_10tfloat32_tENS5_IJlSB_lEEESJ_SK_NS4_8TiledMMAINS4_8MMA_AtomIJNS4_4SM904GMMA30MMA_64x128x8_F32TF32TF32_SS_TNILNSO_7ScaleInE1ELSQ_1EEEEEENS4_6LayoutISC_NS5_IJNSA_ILi0EEESU_SU_EEEEENS5_IJNS4_10UnderscoreESX_SX_EEEEENS4_13SM90_TMA_LOADENS4_14ComposedLayoutINS4_7SwizzleILi3ELi4ELi3EEENS4_18smem_ptr_flag_bitsILi32EEENST_INS5_IJNSA_ILi8EEESH_EEENS5_IJSH_SB_EEEEEEEvNS4_8identityES10_S1A_vS1B_EENS_8epilogue10collective6detail29Sm90TmaWarpSpecializedAdapterINS1E_15DefaultEpilogueISJ_SK_SK_NS1D_6thread17LinearCombinationISJ_Li1EffLNS1I_9ScaleType4KindE0ELNS_15FloatRoundStyleE2ESJ_EENS1_15EpilogueDefaultEEEEEvvEEEEvNT_6ParamsE)
        /*0014*/ 	.word	0x00000008


	//----- nvinfo : EIATTR_MIN_STACK_SIZE
	.align		4
.L_17:
        /*0018*/ 	.byte	0x04, 0x12
        /*001a*/ 	.short	(.L_19 - .L_18)
	.align		4
.L_18:
        /*001c*/ 	.word	index@(_ZN7cutlass13device_kernelINS_4gemm6kernel13GemmUniversalIN4cute5tupleIJiiiiEEENS1_10collective13CollectiveMmaINS1_34MainloopSm90TmaGmmaWarpSpecializedILi9ENS5_IJNS4_1CILi1EEESB_SB_EEENS1_32KernelTmaWarpSpecializedPingpongEEENS5_IJNSA_ILi64EEENSA_ILi128EEENSA_ILi32EEEEEENS_10tfloat32_tENS5_IJlSB_lEEESJ_SK_NS4_8TiledMMAINS4_8MMA_AtomIJNS4_4SM904GMMA30MMA_64x128x8_F32TF32TF32_SS_TNILNSO_7ScaleInE1ELSQ_1EEEEEENS4_6LayoutISC_NS5_IJNSA_ILi0EEESU_SU_EEEEENS5_IJNS4_10UnderscoreESX_SX_EEEEENS4_13SM90_TMA_LOADENS4_14ComposedLayoutINS4_7SwizzleILi3ELi4ELi3EEENS4_18smem_ptr_flag_bitsILi32EEENST_INS5_IJNSA_ILi8EEESH_EEENS5_IJSH_SB_EEEEEEEvNS4_8identityES10_S1A_vS1B_EENS_8epilogue10collective6detail29Sm90TmaWarpSpecializedAdapterINS1E_15DefaultEpilogueISJ_SK_SK_NS1D_6thread17LinearCombinationISJ_Li1EffLNS1I_9ScaleType4KindE0ELNS_15FloatRoundStyleE2ESJ_EENS1_15EpilogueDefaultEEEEEvvEEEEvNT_6ParamsE)
        /*0020*/ 	.word	0x00000008
.L_19:


//--------------------- .nv.compat                --------------------------
	.section	.nv.compat,"",@"SHT_CUDA_COMPAT_INFO"
	.align	4
        /*0000*/ 	.byte	0x02, 0x09, 0x01, 0x00, 0x02, 0x02, 0x04, 0x00, 0x02, 0x05, 0x05, 0x00, 0x03, 0x07, 0x01, 0x01
        /*0010*/ 	.byte	0x02, 0x03, 0x01, 0x00, 0x02, 0x06, 0x01, 0x00, 0x04, 0x0b, 0x08, 0x00, 0x00, 0x00, 0x00, 0x00
        /*0020*/ 	.byte	0x00, 0x00, 0x00, 0x00


//--------------------- .nv.info._ZN7cutlass13device_kernelINS_4gemm6kernel13GemmUniversalIN4cute5tupleIJiiiiEEENS1_10collective13CollectiveMmaINS1_34MainloopSm90TmaGmmaWarpSpecializedILi9ENS5_IJNS4_1CILi1EEESB_SB_EEENS1_32KernelTmaWarpSpecializedPingpongEEENS5_IJNSA_ILi64EEENSA_ILi128EEENSA_ILi32EEEEEENS_10tfloat32_tENS5_IJlSB_lEEESJ_SK_NS4_8TiledMMAINS4_8MMA_AtomIJNS4_4SM904GMMA30MMA_64x128x8_F32TF32TF32_SS_TNILNSO_7ScaleInE1ELSQ_1EEEEEENS4_6LayoutISC_NS5_IJNSA_ILi0EEESU_SU_EEEEENS5_IJNS4_10UnderscoreESX_SX_EEEEENS4_13SM90_TMA_LOADENS4_14ComposedLayoutINS4_7SwizzleILi3ELi4ELi3EEENS4_18smem_ptr_flag_bitsILi32EEENST_INS5_IJNSA_ILi8EEESH_EEENS5_IJSH_SB_EEEEEEEvNS4_8identityES10_S1A_vS1B_EENS_8epilogue10collective6detail29Sm90TmaWarpSpecializedAdapterINS1E_15DefaultEpilogueISJ_SK_SK_NS1D_6thread17LinearCombinationISJ_Li1EffLNS1I_9ScaleType4KindE0ELNS_15FloatRoundStyleE2ESJ_EENS1_15EpilogueDefaultEEEEEvvEEEEvNT_6ParamsE --------------------------
	.section	.nv.info._ZN7cutlass13device_kernelINS_4gemm6kernel13GemmUniversalIN4cute5tupleIJiiiiEEENS1_10collective13CollectiveMmaINS1_34MainloopSm90TmaGmmaWarpSpecializedILi9ENS5_IJNS4_1CILi1EEESB_SB_EEENS1_32KernelTmaWarpSpecializedPingpongEEENS5_IJNSA_ILi64EEENSA_ILi128EEENSA_ILi32EEEEEENS_10tfloat32_tENS5_IJlSB_lEEESJ_SK_NS4_8TiledMMAINS4_8MMA_AtomIJNS4_4SM904GMMA30MMA_64x128x8_F32TF32TF32_SS_TNILNSO_7ScaleInE1ELSQ_1EEEEEENS4_6LayoutISC_NS5_IJNSA_ILi0EEESU_SU_EEEEENS5_IJNS4_10UnderscoreESX_SX_EEEEENS4_13SM90_TMA_LOADENS4_14ComposedLayoutINS4_7SwizzleILi3ELi4ELi3EEENS4_18smem_ptr_flag_bitsILi32EEENST_INS5_IJNSA_ILi8EEESH_EEENS5_IJSH_SB_EEEEEEEvNS4_8identityES10_S1A_vS1B_EENS_8epilogue10collective6detail29Sm90TmaWarpSpecializedAdapterINS1E_15DefaultEpilogueISJ_SK_SK_NS1D_6thread17LinearCombinationISJ_Li1EffLNS1I_9ScaleType4KindE0ELNS_15FloatRoundStyleE2ESJ_EENS1_15EpilogueDefaultEEEEEvvEEEEvNT_6ParamsE,"",@"SHT_CUDA_INFO"
	.sectionflags	@""
	.align	4


	//----- nvinfo : EIATTR_CUDA_API_VERSION
	.align		4
        /*0000*/ 	.byte	0x04, 0x37
        /*0002*/ 	.short	(.L_21 - .L_20)
.L_20:
        /*0004*/ 	.word	0x00000082


	//----- nvinfo : EIATTR_KPARAM_INFO
	.align		4
.L_21:
        /*0008*/ 	.byte	0x04, 0x17
        /*000a*/ 	.short	(.L_23 - .L_22)
.L_22:
        /*000c*/ 	.word	0x00000000
        /*0010*/ 	.short	0x0000
        /*0012*/ 	.short	0x0070
        /*0014*/ 	.byte	0x00, 0xf0, 0x01, 0x10


	//----- nvinfo : EIATTR_SPARSE_MMA_MASK
	.align		4
.L_23:
        /*0018*/ 	.byte	0x03, 0x50
        /*001a*/ 	.short	0x0000


	//----- nvinfo : EIATTR_MAXREG_COUNT
	.align		4
        /*001c*/ 	.byte	0x03, 0x1b
        /*001e*/ 	.short	0x00a8


	//----- nvinfo : EIATTR_NUM_BARRIERS
	.align		4
        /*0020*/ 	.byte	0x02, 0x4c
        /*0022*/ 	.byte	0x01
	.zero		1


	//----- nvinfo : EIATTR_EXTERNS
	.align		4
        /*0024*/ 	.byte	0x04, 0x0f
        /*0026*/ 	.short	(.L_25 - .L_24)


	//   ....[0]....
	.align		4
.L_24:
        /*0028*/ 	.word	index@(__assertfail)


	//----- nvinfo : EIATTR_ANNOTATIONS
	.align		4
.L_25:
        /*002c*/ 	.byte	0x04, 0x55
        /*002e*/ 	.short	(.L_27 - .L_26)


	//   ....[0]....
.L_26:
        /*0030*/ 	.word	0x00000001
        /*0034*/ 	.byte	0xa0, 0x0b, 0x00, 0x00, 0x01, 0x00, 0x00, 0x00, 0xc0, 0x12, 0x00, 0x00, 0x01, 0x00, 0x00, 0x00
        /*0044*/ 	.byte	0x80, 0x61, 0x00, 0x00, 0x01, 0x00, 0x00, 0x00, 0x40, 0x6d, 0x00, 0x00


	//----- nvinfo : EIATTR_MERCURY_ISA_VERSION
	.align		4
.L_27:
        /*0050*/ 	.byte	0x03, 0x5f
        /*0052*/ 	.short	0x0101


	//----- nvinfo : EIATTR_INT_WARP_WIDE_INSTR_OFFSETS
	.align		4
        /*0054*/ 	.byte	0x04, 0x31
        /*0056*/ 	.short	(.L_29 - .L_28)


	//   ....[0]....
.L_28:
        /*0058*/ 	.word	0x000004c0


	//   ....[1]....
        /*005c*/ 	.word	0x000004e0


	//   ....[2]....
        /*0060*/ 	.word	0x00000560


	//   ....[3]....
        /*0064*/ 	.word	0x00000570


	//   ....[4]....
        /*0068*/ 	.word	0x00000580


	//   ....[5]....
        /*006c*/ 	.word	0x000005a0


	//   ....[6]....
        /*0070*/ 	.word	0x00000630


	//   ....[7]....
        /*0074*/ 	.word	0x00000650


	//----- nvinfo : EIATTR_COOP_GROUP_MASK_REGIDS
	.align		4
.L_29:
        /*0078*/ 	.byte	0x04, 0x29
        /*007a*/ 	.short	(.L_31 - .L_30)


	//   ....[0]....
.L_30:
        /*007c*/ 	.word	0xffffffff


	//   ....[1]....
        /*0080*/ 	.word	0xffffffff


	//   ....[2]....
        /*0084*/ 	.word	0xffffffff


	//   ....[3]....
        /*0088*/ 	.word	0xffffffff


	//   ....[4]....
        /*008c*/ 	.word	0xffffffff


	//   ....[5]....
        /*0090*/ 	.word	0xffffffff


	//----- nvinfo : EIATTR_COOP_GROUP_INSTR_OFFSETS
	.align		4
.L_31:
        /*0094*/ 	.byte	0x04, 0x28
        /*0096*/ 	.short	(.L_33 - .L_32)


	//   ....[0]....
.L_32:
        /*0098*/ 	.word	0x00000070


	//   ....[1]....
        /*009c*/ 	.word	0x00000080


	//   ....[2]....
        /*00a0*/ 	.word	0x00000140


	//   ....[3]....
        /*00a4*/ 	.word	0x000003a0


	//   ....[4]....
        /*00a8*/ 	.word	0x000003e0


	//   ....[5]....
        /*00ac*/ 	.word	0x00000420


	//----- nvinfo : EIATTR_REG_RECONFIG
	.align		4
.L_33:
        /*00b0*/ 	.byte	0x01, 0x54
	.zero		2


	//----- nvinfo : EIATTR_SYSCALL_OFFSETS
	.align		4
        /*00b4*/ 	.byte	0x04, 0x46
        /*00b6*/ 	.short	(.L_35 - .L_34)


	//   ....[0]....
.L_34:
        /*00b8*/ 	.word	0x00001740


	//----- nvinfo : EIATTR_MBARRIER_INSTR_OFFSETS
	.align		4
.L_35:
        /*00bc*/ 	.byte	0x04, 0x39
        /*00be*/ 	.short	(.L_37 - .L_36)


	//   ....[0]....
.L_36:
        /*00c0*/ 	.word	0x00000260
        /*00c4*/ 	.word	0x000000ff
        /*00c8*/ 	.word	0x00000000
        /*00cc*/ 	.short	0x0100
        /*00ce*/ 	.byte	0x08
	.zero		1


	//   ....[1]....
        /*00d0*/ 	.word	0x00000270
        /*00d4*/ 	.word	0x000000ff
        /*00d8*/ 	.word	0x00000048
        /*00dc*/ 	.short	0x0100
        /*00de*/ 	.byte	0x08
	.zero		1


	//   ....[2]....
        /*00e0*/ 	.word	0x00000280
        /*00e4*/ 	.word	0x000000ff
        /*00e8*/ 	.word	0x00000008
        /*00ec*/ 	.short	0x0100
        /*00ee*/ 	.byte	0x08
	.zero		1


	//   ....[3]....
        /*00f0*/ 	.word	0x00000290
        /*00f4*/ 	.word	0x000000ff
        /*00f8*/ 	.word	0x00000050
        /*00fc*/ 	.short	0x0100
        /*00fe*/ 	.byte	0x08
	.zero		1


	//   ....[4]....
        /*0100*/ 	.word	0x000002a0
        /*0104*/ 	.word	0x000000ff
        /*0108*/ 	.word	0x00000010
        /*010c*/ 	.short	0x0100
        /*010e*/ 	.byte	0x08
	.zero		1


	//   ....[5]....
        /*0110*/ 	.word	0x000002b0
        /*0114*/ 	.word	0x000000ff
        /*0118*/ 	.word	0x00000058
        /*011c*/ 	.short	0x0100
        /*011e*/ 	.byte	0x08
	.zero		1


	//   ....[6]....
        /*0120*/ 	.word	0x000002c0
        /*0124*/ 	.word	0x000000ff
        /*0128*/ 	.word	0x00000018
        /*012c*/ 	.short	0x0100
        /*012e*/ 	.byte	0x08
	.zero		1


	//   ....[7]....
        /*0130*/ 	.word	0x000002d0
        /*0134*/ 	.word	0x000000ff
        /*0138*/ 	.word	0x00000060
        /*013c*/ 	.short	0x0100
        /*013e*/ 	.byte	0x08
	.zero		1


	//   ....[8]....
        /*0140*/ 	.word	0x000002e0
        /*0144*/ 	.word	0x000000ff
        /*0148*/ 	.word	0x00000020
        /*014c*/ 	.short	0x0100
        /*014e*/ 	.byte	0x08
	.zero		1


	//   ....[9]....
        /*0150*/ 	.word	0x000002f0
        /*0154*/ 	.word	0x000000ff
        /*0158*/ 	.word	0x00000068
        /*015c*/ 	.short	0x0100
        /*015e*/ 	.byte	0x08
	.zero		1


	//   ....[10]....
        /*0160*/ 	.word	0x00000300
        /*0164*/ 	.word	0x000000ff
        /*0168*/ 	.word	0x00000028
        /*016c*/ 	.short	0x0100
        /*016e*/ 	.byte	0x08
	.zero		1


	//   ....[11]....
        /*0170*/ 	.word	0x00000310
        /*0174*/ 	.word	0x000000ff
        /*0178*/ 	.word	0x00000070
        /*017c*/ 	.short	0x0100
        /*017e*/ 	.byte	0x08
	.zero		1


	//   ....[12]....
        /*0180*/ 	.word	0x00000320
        /*0184*/ 	.word	0x000000ff
        /*0188*/ 	.word	0x00000030
        /*018c*/ 	.short	0x0100
        /*018e*/ 	.byte	0x08
	.zero		1


	//   ....[13]....
        /*0190*/ 	.word	0x00000330
        /*0194*/ 	.word	0x000000ff
        /*0198*/ 	.word	0x00000078
        /*019c*/ 	.short	0x0100
        /*019e*/ 	.byte	0x08
	.zero		1


	//   ....[14]....
        /*01a0*/ 	.word	0x00000340
        /*01a4*/ 	.word	0x000000ff
        /*01a8*/ 	.word	0x00000038
        /*01ac*/ 	.short	0x0100
        /*01ae*/ 	.byte	0x08
	.zero		1


	//   ....[15]....
        /*01b0*/ 	.word	0x00000350
        /*01b4*/ 	.word	0x000000ff
        /*01b8*/ 	.word	0x00000080
        /*01bc*/ 	.short	0x0100
        /*01be*/ 	.byte	0x08
	.zero		1


	//   ....[16]....
        /*01c0*/ 	.word	0x00000360
        /*01c4*/ 	.word	0x000000ff
        /*01c8*/ 	.word	0x00000040
        /*01cc*/ 	.short	0x0100
        /*01ce*/ 	.byte	0x08
	.zero		1


	//   ....[17]....
        /*01d0*/ 	.word	0x00000370
        /*01d4*/ 	.word	0x000000ff
        /*01d8*/ 	.word	0x00000088
        /*01dc*/ 	.short	0x0100
        /*01de*/ 	.byte	0x08
	.zero		1


	//   ....[18]....
        /*01e0*/ 	.word	0x00000690
        /*01e4*/ 	.word	0x000000ff
        /*01e8*/ 	.word	0x000000c0
        /*01ec*/ 	.short	0x0100
        /*01ee*/ 	.byte	0x08
	.zero		1


	//   ....[19]....
        /*01f0*/ 	.word	0x00000700
        /*01f4*/ 	.word	0x000000ff
        /*01f8*/ 	.word	0x000000c8
        /*01fc*/ 	.short	0x0100
        /*01fe*/ 	.byte	0x08
	.zero		1


	//   ....[20]....
        /*0200*/ 	.word	0x00000720
        /*0204*/ 	.word	0x000000ff
        /*0208*/ 	.word	0x000000a0
        /*020c*/ 	.short	0x0100
        /*020e*/ 	.byte	0x09
	.zero		1


	//   ....[21]....
        /*0210*/ 	.word	0x00000730
        /*0214*/ 	.word	0x000000ff
        /*0218*/ 	.word	0x000000a8
        /*021c*/ 	.short	0x0100
        /*021e*/ 	.byte	0x09
	.zero		1


	//   ....[22]....
        /*0220*/ 	.word	0x00000740
        /*0224*/ 	.word	0x000000ff
        /*0228*/ 	.word	0x000000b0
        /*022c*/ 	.short	0x0100
        /*022e*/ 	.byte	0x09
	.zero		1


	//   ....[23]....
        /*0230*/ 	.word	0x00000750
        /*0234*/ 	.word	0x000000ff
        /*0238*/ 	.word	0x000000b8
        /*023c*/ 	.short	0x0100
        /*023e*/ 	.byte	0x09
	.zero		1


	//   ....[24]....
        /*0240*/ 	.word	0x00001600
        /*0244*/ 	.word	0x000000ff
        /*0248*/ 	.word	0xfffffff8
        /*024c*/ 	.short	0x010a
        /*024e*/ 	.byte	0x2b
	.zero		1


	//   ....[25]....
        /*0250*/ 	.word	0x000017c0
        /*0254*/ 	.word	0x00000003
        /*0258*/ 	.word	0x00000000
        /*025c*/ 	.short	0x010a
        /*025e*/ 	.byte	0x3f
	.zero		1


	//   ....[26]....
        /*0260*/ 	.word	0x00001820
        /*0264*/ 	.word	0x00000003
        /*0268*/ 	.word	0x00000000
        /*026c*/ 	.short	0x010a
        /*026e*/ 	.byte	0x3f
	.zero		1


	//   ....[27]....
        /*0270*/ 	.word	0x00001b80
        /*0274*/ 	.word	0x000000ff
        /*0278*/ 	.word	0x00000000
        /*027c*/ 	.short	0x010a
        /*027e*/ 	.byte	0x04
	.zero		1


	//   ....[28]....
        /*0280*/ 	.word	0x00001bc0
        /*0284*/ 	.word	0x000000ff
        /*0288*/ 	.word	0x00000000
        /*028c*/ 	.short	0x010a
        /*028e*/ 	.byte	0x04
	.zero		1


	//   ....[29]....
        /*0290*/ 	.word	0x00001e20
        /*0294*/ 	.word	0x000000ff
        /*0298*/ 	.word	0x00000000
        /*029c*/ 	.short	0x0101
        /*029e*/ 	.byte	0x04
	.zero		1


	//   ....[30]....
        /*02a0*/ 	.word	0x00001f20
        /*02a4*/ 	.word	0x00000003
        /*02a8*/ 	.word	0x00000000
        /*02ac*/ 	.short	0x0101
        /*02ae*/ 	.byte	0x2e
	.zero		1


	//   ....[31]....
        /*02b0*/ 	.word	0x00001ff0
        /*02b4*/ 	.word	0x000000ff
        /*02b8*/ 	.word	0x00000000
        /*02bc*/ 	.short	0x0101
        /*02be*/ 	.byte	0x06
	.zero		1


	//   ....[32]....
        /*02c0*/ 	.word	0x00002060
        /*02c4*/ 	.word	0x000000ff
        /*02c8*/ 	.word	0x00000008
        /*02cc*/ 	.short	0x010a
        /*02ce*/ 	.byte	0x2b
	.zero		1


	//   ....[33]....
        /*02d0*/ 	.word	0x000061c0
        /*02d4*/ 	.word	0x00000000
        /*02d8*/ 	.word	0x00000000
        /*02dc*/ 	.short	0x0101
        /*02de*/ 	.byte	0x2e
	.zero		1


	//   ....[34]....
        /*02e0*/ 	.word	0x00006ab0
        /*02e4*/ 	.word	0x0000000b
        /*02e8*/ 	.word	0x00000048
        /*02ec*/ 	.short	0x010a
        /*02ee*/ 	.byte	0x3f
	.zero		1


	//   ....[35]....
        /*02f0*/ 	.word	0x00006e70
        /*02f4*/ 	.word	0x00000006
        /*02f8*/ 	.word	0x000000c8
        /*02fc*/ 	.short	0x0101
        /*02fe*/ 	.byte	0x3f
	.zero		1


	//   ....[36]....
        /*0300*/ 	.word	0x00007590
        /*0304*/ 	.word	0x00000007
        /*0308*/ 	.word	0x00000000
        /*030c*/ 	.short	0x010a
        /*030e*/ 	.byte	0x3f
	.zero		1


	//   ....[37]....
        /*0310*/ 	.word	0x00007610
        /*0314*/ 	.word	0x00000006
        /*0318*/ 	.word	0x00000000
        /*031c*/ 	.short	0x010a
        /*031e*/ 	.byte	0x3f
	.zero		1


	//   ....[38]....
        /*0320*/ 	.word	0x000076a0
        /*0324*/ 	.word	0x00000007
        /*0328*/ 	.word	0x00000000
        /*032c*/ 	.short	0x010a
        /*032e*/ 	.byte	0x3f
	.zero		1


	//   ....[39]....
        /*0330*/ 	.word	0x00007730
        /*0334*/ 	.word	0x00000006
        /*0338*/ 	.word	0x00000000
        /*033c*/ 	.short	0x010a
        /*033e*/ 	.byte	0x3f
	.zero		1


	//   ....[40]....
        /*0340*/ 	.word	0x000077c0
        /*0344*/ 	.word	0x00000007
        /*0348*/ 	.word	0x00000000
        /*034c*/ 	.short	0x010a
        /*034e*/ 	.byte	0x3f
	.zero		1


	//   ....[41]....
        /*0350*/ 	.word	0x00007850
        /*0354*/ 	.word	0x00000006
        /*0358*/ 	.word	0x00000000
        /*035c*/ 	.short	0x010a
        /*035e*/ 	.byte	0x3f
	.zero		1


	//   ....[42]....
        /*0360*/ 	.word	0x000078e0
        /*0364*/ 	.word	0x00000007
        /*0368*/ 	.word	0x00000000
        /*036c*/ 	.short	0x010a
        /*036e*/ 	.byte	0x3f
	.zero		1


	//   ....[43]....
        /*0370*/ 	.word	0x00007970
        /*0374*/ 	.word	0x00000006
        /*0378*/ 	.word	0x00000000
        /*037c*/ 	.short	0x010a
        /*037e*/ 	.byte	0x3f
	.zero		1


	//   ....[44]....
        /*0380*/ 	.word	0x00007a00
        /*0384*/ 	.word	0x00000005
        /*0388*/ 	.word	0x00000000
        /*038c*/ 	.short	0x010a
        /*038e*/ 	.byte	0x3f
	.zero		1


	//   ....[45]....
        /*0390*/ 	.word	0x00007a70
        /*0394*/ 	.word	0x00000003
        /*0398*/ 	.word	0xfffffff8
        /*039c*/ 	.short	0x010a
        /*039e*/ 	.byte	0x3f
	.zero		1


	//   ....[46]....
        /*03a0*/ 	.word	0x00007ac0
        /*03a4*/ 	.word	0x00000003
        /*03a8*/ 	.word	0x00000000
        /*03ac*/ 	.short	0x010a
        /*03ae*/ 	.byte	0x3f
	.zero		1


	//   ....[47]....
        /*03b0*/ 	.word	0x00007b20
        /*03b4*/ 	.word	0x00000004
        /*03b8*/ 	.word	0x00000000
        /*03bc*/ 	.short	0x010a
        /*03be*/ 	.byte	0x3f
	.zero		1


	//   ....[48]....
        /*03c0*/ 	.word	0x00007b80
        /*03c4*/ 	.word	0x00000003
        /*03c8*/ 	.word	0x00000008
        /*03cc*/ 	.short	0x010a
        /*03ce*/ 	.byte	0x3f
	.zero		1


	//   ....[49]....
        /*03d0*/ 	.word	0x00007c50
        /*03d4*/ 	.word	0x0000000b
        /*03d8*/ 	.word	0x00000048
        /*03dc*/ 	.short	0x010a
        /*03de*/ 	.byte	0x3f
	.zero		1


	//   ....[50]....
        /*03e0*/ 	.word	0x00007d20
        /*03e4*/ 	.word	0x00000007
        /*03e8*/ 	.word	0x00000000
        /*03ec*/ 	.short	0x010a
        /*03ee*/ 	.byte	0x3f
	.zero		1


	//   ....[51]....
        /*03f0*/ 	.word	0x00007d70
        /*03f4*/ 	.word	0x00000006
        /*03f8*/ 	.word	0x00000000
        /*03fc*/ 	.short	0x010a
        /*03fe*/ 	.byte	0x3f
	.zero		1


	//   ....[52]....
        /*0400*/ 	.word	0x00007dc0
        /*0404*/ 	.word	0x00000007
        /*0408*/ 	.word	0x00000000
        /*040c*/ 	.short	0x010a
        /*040e*/ 	.byte	0x3f
	.zero		1


	//   ....[53]....
        /*0410*/ 	.word	0x00007e10
        /*0414*/ 	.word	0x00000006
        /*0418*/ 	.word	0x00000000
        /*041c*/ 	.short	0x010a
        /*041e*/ 	.byte	0x3f
	.zero		1


	//   ....[54]....
        /*0420*/ 	.word	0x00007e60
        /*0424*/ 	.word	0x00000007
        /*0428*/ 	.word	0x00000000
        /*042c*/ 	.short	0x010a
        /*042e*/ 	.byte	0x3f
	.zero		1


	//   ....[55]....
        /*0430*/ 	.word	0x00007eb0
        /*0434*/ 	.word	0x00000006
        /*0438*/ 	.word	0x00000000
        /*043c*/ 	.short	0x010a
        /*043e*/ 	.byte	0x3f
	.zero		1


	//   ....[56]....
        /*0440*/ 	.word	0x00007f00
        /*0444*/ 	.word	0x00000007
        /*0448*/ 	.word	0x00000000
        /*044c*/ 	.short	0x010a
        /*044e*/ 	.byte	0x3f
	.zero		1


	//   ....[57]....
        /*0450*/ 	.word	0x00007f50
        /*0454*/ 	.word	0x00000006
        /*0458*/ 	.word	0x00000000
        /*045c*/ 	.short	0x010a
        /*045e*/ 	.byte	0x3f
	.zero		1


	//----- nvinfo : EIATTR_NUM_MBARRIERS
	.align		4
.L_37:
        /*0460*/ 	.byte	0x03, 0x38
        /*0462*/ 	.short	0x0018


	//----- nvinfo : EIATTR_EXIT_INSTR_OFFSETS
	.align		4
        /*0464*/ 	.byte	0x04, 0x1c
        /*0466*/ 	.short	(.L_39 - .L_38)


	//   ....[0]....
.L_38:
        /*0468*/ 	.word	0x00001250


	//   ....[1]....
        /*046c*/ 	.word	0x000012b0


	//   ....[2]....
        /*0470*/ 	.word	0x000067e0


	//   ....[3]....
        /*0474*/ 	.word	0x00006810


	//   ....[4]....
        /*0478*/ 	.word	0x00007a50


	//----- nvinfo : EIATTR_MAX_THREADS
	.align		4
.L_39:
        /*047c*/ 	.byte	0x04, 0x05
        /*047e*/ 	.short	(.L_41 - .L_40)
.L_40:
        /*0480*/ 	.word	0x00000180
        /*0484*/ 	.word	0x00000001
        /*0488*/ 	.word	0x00000001


	//----- nvinfo : EIATTR_CRS_STACK_SIZE
	.align		4
.L_41:
        /*048c*/ 	.byte	0x04, 0x1e
        /*048e*/ 	.short	(.L_43 - .L_42)
.L_42:
        /*0490*/ 	.word	0x00000000


	//----- nvinfo : EIATTR_CBANK_PARAM_SIZE
	.align		4
.L_43:
        /*0494*/ 	.byte	0x03, 0x19
        /*0496*/ 	.short	0x0470


	//----- nvinfo : EIATTR_PARAM_CBANK
	.align		4
        /*0498*/ 	.byte	0x04, 0x0a
        /*049a*/ 	.short	(.L_45 - .L_44)
	.align		4
.L_44:
        /*049c*/ 	.word	index@(.nv.constant0._ZN7cutlass13device_kernelINS_4gemm6kernel13GemmUniversalIN4cute5tupleIJiiiiEEENS1_10collective13CollectiveMmaINS1_34MainloopSm90TmaGmmaWarpSpecializedILi9ENS5_IJNS4_1CILi1EEESB_SB_EEENS1_32KernelTmaWarpSpecializedPingpongEEENS5_IJNSA_ILi64EEENSA_ILi128EEENSA_ILi32EEEEEENS_10tfloat32_tENS5_IJlSB_lEEESJ_SK_NS4_8TiledMMAINS4_8MMA_AtomIJNS4_4SM904GMMA30MMA_64x128x8_F32TF32TF32_SS_TNILNSO_7ScaleInE1ELSQ_1EEEEEENS4_6LayoutISC_NS5_IJNSA_ILi0EEESU_SU_EEEEENS5_IJNS4_10UnderscoreESX_SX_EEEEENS4_13SM90_TMA_LOADENS4_14ComposedLayoutINS4_7SwizzleILi3ELi4ELi3EEENS4_18smem_ptr_flag_bitsILi32EEENST_INS5_IJNSA_ILi8EEESH_EEENS5_IJSH_SB_EEEEEEEvNS4_8identityES10_S1A_vS1B_EENS_8epilogue10collective6detail29Sm90TmaWarpSpecializedAdapterINS1E_15DefaultEpilogueISJ_SK_SK_NS1D_6thread17LinearCombinationISJ_Li1EffLNS1I_9ScaleType4KindE0ELNS_15FloatRoundStyleE2ESJ_EENS1_15EpilogueDefaultEEEEEvvEEEEvNT_6ParamsE)
        /*04a0*/ 	.short	0x0210
        /*04a2*/ 	.short	0x0470


	//----- nvinfo : EIATTR_SW_WAR
	.align		4
.L_45:
        /*04a4*/ 	.byte	0x04, 0x36
        /*04a6*/ 	.short	(.L_47 - .L_46)
.L_46:
        /*04a8*/ 	.word	0x00000008
.L_47:


//--------------------- .nv.callgraph             --------------------------
	.section	.nv.callgraph,"",@"SHT_CUDA_CALLGRAPH"
	.align	4
	.sectionentsize	8
	.align		4
        /*0000*/ 	.word	0x00000000
	.align		4
        /*0004*/ 	.word	0xffffffff
	.align		4
        /*0008*/ 	.word	index@(_ZN7cutlass13device_kernelINS_4gemm6kernel13GemmUniversalIN4cute5tupleIJiiiiEEENS1_10collective13CollectiveMmaINS1_34MainloopSm90TmaGmmaWarpSpecializedILi9ENS5_IJNS4_1CILi1EEESB_SB_EEENS1_32KernelTmaWarpSpecializedPingpongEEENS5_IJNSA_ILi64EEENSA_ILi128EEENSA_ILi32EEEEEENS_10tfloat32_tENS5_IJlSB_lEEESJ_SK_NS4_8TiledMMAINS4_8MMA_AtomIJNS4_4SM904GMMA30MMA_64x128x8_F32TF32TF32_SS_TNILNSO_7ScaleInE1ELSQ_1EEEEEENS4_6LayoutISC_NS5_IJNSA_ILi0EEESU_SU_EEEEENS5_IJNS4_10UnderscoreESX_SX_EEEEENS4_13SM90_TMA_LOADENS4_14ComposedLayoutINS4_7SwizzleILi3ELi4ELi3EEENS4_18smem_ptr_flag_bitsILi32EEENST_INS5_IJNSA_ILi8EEESH_EEENS5_IJSH_SB_EEEEEEEvNS4_8identityES10_S1A_vS1B_EENS_8epilogue10collective6detail29Sm90TmaWarpSpecializedAdapterINS1E_15DefaultEpilogueISJ_SK_SK_NS1D_6thread17LinearCombinationISJ_Li1EffLNS1I_9ScaleType4KindE0ELNS_15FloatRoundStyleE2ESJ_EENS1_15EpilogueDefaultEEEEEvvEEEEvNT_6ParamsE)
	.align		4
        /*000c*/ 	.word	index@(__assertfail)
	.align		4
        /*0010*/ 	.word	0x00000000
	.align		4
        /*0014*/ 	.word	0xfffffffe
	.align		4
        /*0018*/ 	.word	0x00000000
	.align		4
        /*001c*/ 	.word	0xfffffffd
	.align		4
        /*0020*/ 	.word	0x00000000
	.align		4
        /*0024*/ 	.word	0xfffffffc


//--------------------- .nv.constant4             --------------------------
	.section	.nv.constant4,"a",@progbits
	.align	8
	.align		8
.nv.constant4:
        /*0000*/ 	.dword	__assertfail
	.align		8
        /*0008*/ 	.dword	__unnamed_1
	.align		8
        /*0010*/ 	.dword	_ZN40_INTERNAL_68ca6aaf_4_k_cu_d53d76e5_201824cuda3std3__45__cpo5beginE
	.align		8
        /*0018*/ 	.dword	_ZN40_INTERNAL_68ca6aaf_4_k_cu_d53d76e5_201824cuda3std3__45__cpo3endE
	.align		8
        /*0020*/ 	.dword	_ZN40_INTERNAL_68ca6aaf_4_k_cu_d53d76e5_201824cuda3std3__45__cpo6cbeginE
	.align		8
        /*0028*/ 	.dword	_ZN40_INTERNAL_68ca6aaf_4_k_cu_d53d76e5_201824cuda3std3__45__cpo4cendE
	.align		8
        /*0030*/ 	.dword	_ZN40_INTERNAL_68ca6aaf_4_k_cu_d53d76e5_201824cuda3std3__442_GLOBAL__N__68ca6aaf_4_k_cu_d53d76e5_201826ignoreE
	.align		8
        /*0038*/ 	.dword	_ZN40_INTERNAL_68ca6aaf_4_k_cu_d53d76e5_201824cuda3std3__419piecewise_constructE
	.align		8
        /*0040*/ 	.dword	_ZN40_INTERNAL_68ca6aaf_4_k_cu_d53d76e5_201824cuda3std3__48in_placeE
	.align		8
        /*0048*/ 	.dword	_ZN40_INTERNAL_68ca6aaf_4_k_cu_d53d76e5_201824cuda3std6ranges3__45__cpo4swapE
	.align		8
        /*0050*/ 	.dword	_ZN40_INTERNAL_68ca6aaf_4_k_cu_d53d76e5_201824cuda3std6ranges3__45__cpo9iter_moveE
	.align		8
        /*0058*/ 	.dword	_ZN40_INTERNAL_68ca6aaf_4_k_cu_d53d76e5_201824cute7productE
	.align		8
        /*0060*/ 	.dword	_ZN40_INTERNAL_68ca6aaf_4_k_cu_d53d76e5_201824cute1_E
	.align		8
        /*0068*/ 	.dword	$str$22
	.align		8
        /*0070*/ 	.dword	$str$23


//--------------------- .text._ZN7cutlass13device_kernelINS_4gemm6kernel13GemmUniversalIN4cute5tupleIJiiiiEEENS1_10collective13CollectiveMmaINS1_34MainloopSm90TmaGmmaWarpSpecializedILi9ENS5_IJNS4_1CILi1EEESB_SB_EEENS1_32KernelTmaWarpSpecializedPingpongEEENS5_IJNSA_ILi64EEENSA_ILi128EEENSA_ILi32EEEEEENS_10tfloat32_tENS5_IJlSB_lEEESJ_SK_NS4_8TiledMMAINS4_8MMA_AtomIJNS4_4SM904GMMA30MMA_64x128x8_F32TF32TF32_SS_TNILNSO_7ScaleInE1ELSQ_1EEEEEENS4_6LayoutISC_NS5_IJNSA_ILi0EEESU_SU_EEEEENS5_IJNS4_10UnderscoreESX_SX_EEEEENS4_13SM90_TMA_LOADENS4_14ComposedLayoutINS4_7SwizzleILi3ELi4ELi3EEENS4_18smem_ptr_flag_bitsILi32EEENST_INS5_IJNSA_ILi8EEESH_EEENS5_IJSH_SB_EEEEEEEvNS4_8identityES10_S1A_vS1B_EENS_8epilogue10collective6detail29Sm90TmaWarpSpecializedAdapterINS1E_15DefaultEpilogueISJ_SK_SK_NS1D_6thread17LinearCombinationISJ_Li1EffLNS1I_9ScaleType4KindE0ELNS_15FloatRoundStyleE2ESJ_EENS1_15EpilogueDefaultEEEEEvvEEEEvNT_6ParamsE --------------------------
	.section	.text._ZN7cutlass13device_kernelINS_4gemm6kernel13GemmUniversalIN4cute5tupleIJiiiiEEENS1_10collective13CollectiveMmaINS1_34MainloopSm90TmaGmmaWarpSpecializedILi9ENS5_IJNS4_1CILi1EEESB_SB_EEENS1_32KernelTmaWarpSpecializedPingpongEEENS5_IJNSA_ILi64EEENSA_ILi128EEENSA_ILi32EEEEEENS_10tfloat32_tENS5_IJlSB_lEEESJ_SK_NS4_8TiledMMAINS4_8MMA_AtomIJNS4_4SM904GMMA30MMA_64x128x8_F32TF32TF32_SS_TNILNSO_7ScaleInE1ELSQ_1EEEEEENS4_6LayoutISC_NS5_IJNSA_ILi0EEESU_SU_EEEEENS5_IJNS4_10UnderscoreESX_SX_EEEEENS4_13SM90_TMA_LOADENS4_14ComposedLayoutINS4_7SwizzleILi3ELi4ELi3EEENS4_18smem_ptr_flag_bitsILi32EEENST_INS5_IJNSA_ILi8EEESH_EEENS5_IJSH_SB_EEEEEEEvNS4_8identityES10_S1A_vS1B_EENS_8epilogue10collective6detail29Sm90TmaWarpSpecializedAdapterINS1E_15DefaultEpilogueISJ_SK_SK_NS1D_6thread17LinearCombinationISJ_Li1EffLNS1I_9ScaleType4KindE0ELNS_15FloatRoundStyleE2ESJ_EENS1_15EpilogueDefaultEEEEEvvEEEEvNT_6ParamsE,"ax",@progbits
	.align	128
.text._ZN7cutlass13device_kernelINS_4gemm6kernel13GemmUniversalIN4cute5tupleIJiiiiEEENS1_10collective13CollectiveMmaINS1_34MainloopSm90TmaGmmaWarpSpecializedILi9ENS5_IJNS4_1CILi1EEESB_SB_EEENS1_32KernelTmaWarpSpecializedPingpongEEENS5_IJNSA_ILi64EEENSA_ILi128EEENSA_ILi32EEEEEENS_10tfloat32_tENS5_IJlSB_lEEESJ_SK_NS4_8TiledMMAINS4_8MMA_AtomIJNS4_4SM904GMMA30MMA_64x128x8_F32TF32TF32_SS_TNILNSO_7ScaleInE1ELSQ_1EEEEEENS4_6LayoutISC_NS5_IJNSA_ILi0EEESU_SU_EEEEENS5_IJNS4_10UnderscoreESX_SX_EEEEENS4_13SM90_TMA_LOADENS4_14ComposedLayoutINS4_7SwizzleILi3ELi4ELi3EEENS4_18smem_ptr_flag_bitsILi32EEENST_INS5_IJNSA_ILi8EEESH_EEENS5_IJSH_SB_EEEEEEEvNS4_8identityES10_S1A_vS1B_EENS_8epilogue10collective6detail29Sm90TmaWarpSpecializedAdapterINS1E_15DefaultEpilogueISJ_SK_SK_NS1D_6thread17LinearCombinationISJ_Li1EffLNS1I_9ScaleType4KindE0ELNS_15FloatRoundStyleE2ESJ_EENS1_15EpilogueDefaultEEEEEvvEEEEvNT_6ParamsE:
        .type           _ZN7cutlass13device_kernelINS_4gemm6kernel13GemmUniversalIN4cute5tupleIJiiiiEEENS1_10collective13CollectiveMmaINS1_34MainloopSm90TmaGmmaWarpSpecializedILi9ENS5_IJNS4_1CILi1EEESB_SB_EEENS1_32KernelTmaWarpSpecializedPingpongEEENS5_IJNSA_ILi64EEENSA_ILi128EEENSA_ILi32EEEEEENS_10tfloat32_tENS5_IJlSB_lEEESJ_SK_NS4_8TiledMMAINS4_8MMA_AtomIJNS4_4SM904GMMA30MMA_64x128x8_F32TF32TF32_SS_TNILNSO_7ScaleInE1ELSQ_1EEEEEENS4_6LayoutISC_NS5_IJNSA_ILi0EEESU_SU_EEEEENS5_IJNS4_10UnderscoreESX_SX_EEEEENS4_13SM90_TMA_LOADENS4_14ComposedLayoutINS4_7SwizzleILi3ELi4ELi3EEENS4_18smem_ptr_flag_bitsILi32EEENST_INS5_IJNSA_ILi8EEESH_EEENS5_IJSH_SB_EEEEEEEvNS4_8identityES10_S1A_vS1B_EENS_8epilogue10collective6detail29Sm90TmaWarpSpecializedAdapterINS1E_15DefaultEpilogueISJ_SK_SK_NS1D_6thread17LinearCombinationISJ_Li1EffLNS1I_9ScaleType4KindE0ELNS_15FloatRoundStyleE2ESJ_EENS1_15EpilogueDefaultEEEEEvvEEEEvNT_6ParamsE,@function
        .size           _ZN7cutlass13device_kernelINS_4gemm6kernel13GemmUniversalIN4cute5tupleIJiiiiEEENS1_10collective13CollectiveMmaINS1_34MainloopSm90TmaGmmaWarpSpecializedILi9ENS5_IJNS4_1CILi1EEESB_SB_EEENS1_32KernelTmaWarpSpecializedPingpongEEENS5_IJNSA_ILi64EEENSA_ILi128EEENSA_ILi32EEEEEENS_10tfloat32_tENS5_IJlSB_lEEESJ_SK_NS4_8TiledMMAINS4_8MMA_AtomIJNS4_4SM904GMMA30MMA_64x128x8_F32TF32TF32_SS_TNILNSO_7ScaleInE1ELSQ_1EEEEEENS4_6LayoutISC_NS5_IJNSA_ILi0EEESU_SU_EEEEENS5_IJNS4_10UnderscoreESX_SX_EEEEENS4_13SM90_TMA_LOADENS4_14ComposedLayoutINS4_7SwizzleILi3ELi4ELi3EEENS4_18smem_ptr_flag_bitsILi32EEENST_INS5_IJNSA_ILi8EEESH_EEENS5_IJSH_SB_EEEEEEEvNS4_8identityES10_S1A_vS1B_EENS_8epilogue10collective6detail29Sm90TmaWarpSpecializedAdapterINS1E_15DefaultEpilogueISJ_SK_SK_NS1D_6thread17LinearCombinationISJ_Li1EffLNS1I_9ScaleType4KindE0ELNS_15FloatRoundStyleE2ESJ_EENS1_15EpilogueDefaultEEEEEvvEEEEvNT_6ParamsE,(.L_x_208 - _ZN7cutlass13device_kernelINS_4gemm6kernel13GemmUniversalIN4cute5tupleIJiiiiEEENS1_10collective13CollectiveMmaINS1_34MainloopSm90TmaGmmaWarpSpecializedILi9ENS5_IJNS4_1CILi1EEESB_SB_EEENS1_32KernelTmaWarpSpecializedPingpongEEENS5_IJNSA_ILi64EEENSA_ILi128EEENSA_ILi32EEEEEENS_10tfloat32_tENS5_IJlSB_lEEESJ_SK_NS4_8TiledMMAINS4_8MMA_AtomIJNS4_4SM904GMMA30MMA_64x128x8_F32TF32TF32_SS_TNILNSO_7ScaleInE1ELSQ_1EEEEEENS4_6LayoutISC_NS5_IJNSA_ILi0EEESU_SU_EEEEENS5_IJNS4_10UnderscoreESX_SX_EEEEENS4_13SM90_TMA_LOADENS4_14ComposedLayoutINS4_7SwizzleILi3ELi4ELi3EEENS4_18smem_ptr_flag_bitsILi32EEENST_INS5_IJNSA_ILi8EEESH_EEENS5_IJSH_SB_EEEEEEEvNS4_8identityES10_S1A_vS1B_EENS_8epilogue10collective6detail29Sm90TmaWarpSpecializedAdapterINS1E_15DefaultEpilogueISJ_SK_SK_NS1D_6thread17LinearCombinationISJ_Li1EffLNS1I_9ScaleType4KindE0ELNS_15FloatRoundStyleE2ESJ_EENS1_15EpilogueDefaultEEEEEvvEEEEvNT_6ParamsE)
        .other          _ZN7cutlass13device_kernelINS_4gemm6kernel13GemmUniversalIN4cute5tupleIJiiiiEEENS1_10collective13CollectiveMmaINS1_34MainloopSm90TmaGmmaWarpSpecializedILi9ENS5_IJNS4_1CILi1EEESB_SB_EEENS1_32KernelTmaWarpSpecializedPingpongEEENS5_IJNSA_ILi64EEENSA_ILi128EEENSA_ILi32EEEEEENS_10tfloat32_tENS5_IJlSB_lEEESJ_SK_NS4_8TiledMMAINS4_8MMA_AtomIJNS4_4SM904GMMA30MMA_64x128x8_F32TF32TF32_SS_TNILNSO_7ScaleInE1ELSQ_1EEEEEENS4_6LayoutISC_NS5_IJNSA_ILi0EEESU_SU_EEEEENS5_IJNS4_10UnderscoreESX_SX_EEEEENS4_13SM90_TMA_LOADENS4_14ComposedLayoutINS4_7SwizzleILi3ELi4ELi3EEENS4_18smem_ptr_flag_bitsILi32EEENST_INS5_IJNSA_ILi8EEESH_EEENS5_IJSH_SB_EEEEEEEvNS4_8identityES10_S1A_vS1B_EENS_8epilogue10collective6detail29Sm90TmaWarpSpecializedAdapterINS1E_15DefaultEpilogueISJ_SK_SK_NS1D_6thread17LinearCombinationISJ_Li1EffLNS1I_9ScaleType4KindE0ELNS_15FloatRoundStyleE2ESJ_EENS1_15EpilogueDefaultEEEEEvvEEEEvNT_6ParamsE,@"STO_CUDA_ENTRY STV_DEFAULT"
_ZN7cutlass13device_kernelINS_4gemm6kernel13GemmUniversalIN4cute5tupleIJiiiiEEENS1_10collective13CollectiveMmaINS1_34MainloopSm90TmaGmmaWarpSpecializedILi9ENS5_IJNS4_1CILi1EEESB_SB_EEENS1_32KernelTmaWarpSpecializedPingpongEEENS5_IJNSA_ILi64EEENSA_ILi128EEENSA_ILi32EEEEEENS_10tfloat32_tENS5_IJlSB_lEEESJ_SK_NS4_8TiledMMAINS4_8MMA_AtomIJNS4_4SM904GMMA30MMA_64x128x8_F32TF32TF32_SS_TNILNSO_7ScaleInE1ELSQ_1EEEEEENS4_6LayoutISC_NS5_IJNSA_ILi0EEESU_SU_EEEEENS5_IJNS4_10UnderscoreESX_SX_EEEEENS4_13SM90_TMA_LOADENS4_14ComposedLayoutINS4_7SwizzleILi3ELi4ELi3EEENS4_18smem_ptr_flag_bitsILi32EEENST_INS5_IJNSA_ILi8EEESH_EEENS5_IJSH_SB_EEEEEEEvNS4_8identityES10_S1A_vS1B_EENS_8epilogue10collective6detail29Sm90TmaWarpSpecializedAdapterINS1E_15DefaultEpilogueISJ_SK_SK_NS1D_6thread17LinearCombinationISJ_Li1EffLNS1I_9ScaleType4KindE0ELNS_15FloatRoundStyleE2ESJ_EENS1_15EpilogueDefaultEEEEEvvEEEEvNT_6ParamsE:
[----:B------:R-:W0:Y:S02]  /*0000*/  LDC R1, c[0x0][0x28] ;  /* 0x00000a00ff017b82 */ /* 0x000e240000000800 */
[----:B0-----:R-:W-:Y:S01]  /*0010*/  VIADD R1, R1, 0xfffffff8 ;  /* 0xfffffff801017836 */ /* 0x001fe20000000000 */
[----:B------:R-:W0:Y:S01]  /*0020*/  S2R R4, SR_TID.X ;  /* 0x0000000000047919 */ /* 0x000e220000002100 */
[----:B------:R-:W-:Y:S01]  /*0030*/  ELECT P0, URZ, PT ;  /* 0x00000000003f782f */ /* 0x000fe20003800000 */
[----:B------:R-:W-:Y:S01]  /*0040*/  BSSY B0, `(.L_x_0) ;  /* 0x000000f000007945 */ /* 0x000fe20003800000 */
[--C-:B0-----:R-:W-:Y:S02]  /*0050*/  SHF.R.U32.HI R0, RZ, 0x5, R4.reuse ;  /* 0x00000005ff007819 */ /* 0x101fe40000011604 */
[----:B------:R-:W-:-:S03]  /*0060*/  SHF.R.U32.HI R5, RZ, 0x7, R4 ;  /* 0x00000007ff057819 */ /* 0x000fc60000011604 */
[----:B------:R-:W0:Y:S04]  /*0070*/  SHFL.IDX PT, R2, R0, RZ, 0x1f ;  /* 0x00001fff00027589 */ /* 0x000e2800000e0000 */
[----:B------:R1:W2:Y:S01]  /*0080*/  SHFL.IDX PT, R7, R5, RZ, 0x1f ;  /* 0x00001fff05077589 */ /* 0x0002a200000e0000 */
[----:B0-----:R-:W-:-:S13]  /*0090*/  ISETP.NE.OR P0, PT, R2, RZ, !P0 ;  /* 0x000000ff0200720c */ /* 0x001fda0004705670 */
[----:B-12---:R-:W-:Y:S05]  /*00a0*/  @P0 BRA `(.L_x_1) ;  /* 0x0000000000200947 */ /* 0x006fea0003800000 */
[----:B------:R-:W-:Y:S02]  /*00b0*/  ULDC.64 UR4, c[0x0][0x198] ;  /* 0x0000660000047ab9 */ /* 0x000fe40000000a00 */
[----:B------:R-:W-:Y:S02]  /*00c0*/  UIADD3 UR6, UP0, UR4, 0xf0, URZ ;  /* 0x000000f004067890 */ /* 0x000fe4000ff1e03f */
[----:B------:R-:W-:Y:S02]  /*00d0*/  UIADD3 UR4, UP1, UR4, 0x1f0, URZ ;  /* 0x000001f004047890 */ /* 0x000fe4000ff3e03f */
[----:B------:R-:W-:Y:S02]  /*00e0*/  UIADD3.X UR7, URZ, UR5, URZ, UP0, !UPT ;  /* 0x000000053f077290 */ /* 0x000fe400087fe43f */
[----:B------:R-:W-:-:S07]  /*00f0*/  UIADD3.X UR5, URZ, UR5, URZ, UP1, !UPT ;  /* 0x000000053f057290 */ /* 0x000fce0008ffe43f */
[----:B------:R0:W-:Y:S02]  /*0100*/  UTMACCTL.PF [UR6] ;  /* 0x00000000060079b9 */ /* 0x0001e40008040000 */
[----:B------:R0:W-:Y:S02]  /*0110*/  UTMACCTL.PF [UR4] ;  /* 0x00000000040079b9 */ /* 0x0001e40008040000 */
[----:B0-----:R-:W-:Y:S01]  /*0120*/  NOP ;  /* 0x0000000000007918 */ /* 0x001fe20000000000 */
.L_x_1:
[----:B------:R-:W-:Y:S05]  /*0130*/  BSYNC B0 ;  /* 0x0000000000007941 */ /* 0x000fea0003800000 */
.L_x_0:
[----:B------:R-:W0:Y:S02]  /*0140*/  SHFL.IDX PT, R3, R0, RZ, 0x1f ;  /* 0x00001fff00037589 */ /* 0x000e2400000e0000 */
[----:B0-----:R-:W-:-:S13]  /*0150*/  ISETP.NE.AND P0, PT, R3, RZ, PT ;  /* 0x000000ff0300720c */ /* 0x001fda0003f05270 */
[----:B------:R-:W-:Y:S05]  /*0160*/  @P0 BRA `(.L_x_2) ;  /* 0x00000000008c0947 */ /* 0x000fea0003800000 */
[----:B------:R-:W-:Y:S01]  /*0170*/  ELECT P0, URZ, PT ;  /* 0x00000000003f782f */ /* 0x000fe20003800000 */
[----:B------:R-:W-:-:S12]  /*0180*/  BSSY B0, `(.L_x_2) ;  /* 0x0000021000007945 */ /* 0x000fd80003800000 */
[----:B------:R-:W-:Y:S05]  /*0190*/  @!P0 BRA `(.L_x_3) ;  /* 0x00000000007c8947 */ /* 0x000fea0003800000 */
[----:B------:R-:W0:Y:S01]  /*01a0*/  S2UR UR8, SR_CgaCtaId ;  /* 0x00000000000879c3 */ /* 0x000e220000008800 */
[----:B------:R-:W-:Y:S01]  /*01b0*/  UMOV UR4, 0x400 ;  /* 0x0000040000047882 */ /* 0x000fe20000000000 */
[----:B------:R-:W-:Y:S01]  /*01c0*/  UMOV UR5, 0x1 ;  /* 0x0000000100057882 */ /* 0x000fe20000000000 */
[----:B------:R-:W-:Y:S02]  /*01d0*/  UMOV UR6, 0x80 ;  /* 0x0000008000067882 */ /* 0x000fe40000000000 */
[----:B------:R-:W-:-:S04]  /*01e0*/  UIADD3 UR6, -UR6, 0x100000, URZ ;  /* 0x0010000006067890 */ /* 0x000fc8000fffe13f */
[----:B------:R-:W-:Y:S02]  /*01f0*/  USHF.L.U32 UR7, UR6, 0xb, URZ ;  /* 0x0000000b06077899 */ /* 0x000fe4000800063f */
[----:B------:R-:W-:Y:S02]  /*0200*/  USHF.L.U32 UR6, UR6, 0x1, URZ ;  /* 0x0000000106067899 */ /* 0x000fe4000800063f */
[----:B0-----:R-:W-:Y:S02]  /*0210*/  ULEA UR8, UR8, UR4, 0x18 ;  /* 0x0000000408087291 */ /* 0x001fe4000f8ec03f */
[----:B------:R-:W-:-:S04]  /*0220*/  UIADD3 UR4, -UR5, 0x100000, URZ ;  /* 0x0010000005047890 */ /* 0x000fc8000fffe13f */
[----:B------:R-:W-:Y:S02]  /*0230*/  USHF.L.U32 UR5, UR4, 0xb, URZ ;  /* 0x0000000b04057899 */ /* 0x000fe4000800063f */
[----:B------:R-:W-:Y:S01]  /*0240*/  USHF.L.U32 UR4, UR4, 0x1, URZ ;  /* 0x0000000104047899 */ /* 0x000fe2000800063f */
[----:B------:R-:W0:Y:S11]  /*0250*/  FENCE.VIEW.ASYNC.S ;  /* 0x00000000000073c6 */ /* 0x000e360000000000 */
[----:B0-----:R0:W1:Y:S01]  /*0260*/  SYNCS.EXCH.64 URZ, [UR8], UR4 ;  /* 0x00000004083f75b2 */ /* 0x0010620008000100 */
[----:B------:R0:W2:Y:S01]  /*0270*/  SYNCS.EXCH.64 URZ, [UR8+0x48], UR6 ;  /* 0x00004806083f75b2 */ /* 0x0000a20008000100 */
[----:B------:R0:W3:Y:S01]  /*0280*/  SYNCS.EXCH.64 URZ, [UR8+0x8], UR4 ;  /* 0x00000804083f75b2 */ /* 0x0000e20008000100 */
[----:B------:R0:W4:Y:S01]  /*0290*/  SYNCS.EXCH.64 URZ, [UR8+0x50], UR6 ;  /* 0x00005006083f75b2 */ /* 0x0001220008000100 */
[----:B------:R0:W0:Y:S01]  /*02a0*/  SYNCS.EXCH.64 URZ, [UR8+0x10], UR4 ;  /* 0x00001004083f75b2 */ /* 0x0000220008000100 */
        /* <DEDUP_REMOVED lines=13> */
[----:B------:R-:W-:Y:S01]  /*0380*/  NOP ;  /* 0x0000000000007918 */ /* 0x000fe20000000000 */
.L_x_3:
[----:B0-----:R-:W-:Y:S05]  /*0390*/  BSYNC B0 ;  /* 0x0000000000007941 */ /* 0x001fea0003800000 */
.L_x_2:
[----:B------:R-:W0:Y:S01]  /*03a0*/  SHFL.IDX PT, R6, R0, RZ, 0x1f ;  /* 0x00001fff00067589 */ /* 0x000e2200000e0000 */
[----:B------:R-:W-:Y:S01]  /*03b0*/  ELECT P0, URZ, PT ;  /* 0x00000000003f782f */ /* 0x000fe20003800000 */
[----:B------:R-:W-:Y:S01]  /*03c0*/  NOP ;  /* 0x0000000000007918 */ /* 0x000fe20000000000 */
[----:B------:R-:W-:Y:S01]  /*03d0*/  ELECT P1, URZ, PT ;  /* 0x00000000003f782f */ /* 0x000fe20003820000 */
[----:B------:R-:W5:Y:S01]  /*03e0*/  SHFL.IDX PT, R3, R0, RZ, 0x1f ;  /* 0x00001fff00037589 */ /* 0x000f6200000e0000 */
[----:B------:R-:W-:Y:S01]  /*03f0*/  UMOV UR4, 0x20 ;  /* 0x0000002000047882 */ /* 0x000fe20000000000 */
[----:B------:R-:W-:Y:S01]  /*0400*/  UMOV UR11, 0x80 ;  /* 0x00000080000b7882 */ /* 0x000fe20000000000 */
[----:B------:R-:W-:Y:S01]  /*0410*/  NOP ;  /* 0x0000000000007918 */ /* 0x000fe20000000000 */
[----:B------:R-:W1:Y:S01]  /*0420*/  SHFL.IDX PT, R5, R5, RZ, 0x1f ;  /* 0x00001fff05057589 */ /* 0x000e6200000e0000 */
[C---:B------:R-:W-:Y:S01]  /*0430*/  VIADD R31, R7.reuse, 0xffffffff ;  /* 0xffffffff071f7836 */ /* 0x040fe20000000000 */
[----:B------:R-:W-:Y:S01]  /*0440*/  ULDC.64 UR36, c[0x0][0x208] ;  /* 0x0000820000247ab9 */ /* 0x000fe20000000a00 */
[----:B------:R-:W-:-:S03]  /*0450*/  ISETP.NE.AND P2, PT, R7, RZ, PT ;  /* 0x000000ff0700720c */ /* 0x000fc60003f45270 */
[----:B------:R-:W-:Y:S02]  /*0460*/  ISETP.GE.U32.AND P3, PT, R31, 0x2, PT ;  /* 0x000000021f00780c */ /* 0x000fe40003f66070 */
[----:B0-----:R-:W-:Y:S02]  /*0470*/  ISETP.NE.OR P0, PT, R6, RZ, !P0 ;  /* 0x000000ff0600720c */ /* 0x001fe40004705670 */
[----:B-----5:R-:W-:Y:S02]  /*0480*/  ISETP.NE.OR P1, PT, R3, RZ, !P1 ;  /* 0x000000ff0300720c */ /* 0x020fe40004f25670 */
[----:B------:R-:W-:Y:S02]  /*0490*/  SHF.R.S32.HI R3, RZ, 0x1f, R2 ;  /* 0x0000001fff037819 */ /* 0x000fe40000011402 */
[----:B-1----:R-:W-:Y:S02]  /*04a0*/  R2UR UR43, R5 ;  /* 0x00000000052b72ca */ /* 0x002fe400000e0000 */
[----:B------:R-:W-:-:S05]  /*04b0*/  LEA.HI R3, R3, R2, RZ, 0x2 ;  /* 0x0000000203037211 */ /* 0x000fca00078f10ff */
[----:B------:R-:W-:Y:S01]  /*04c0*/  VOTEU.ALL UP0, P0 ;  /* 0x00000000003f7886 */ /* 0x000fe20000000000 */
[----:B------:R-:W-:Y:S01]  /*04d0*/  LOP3.LUT R3, R3, 0xfffffffc, RZ, 0xc0, !PT ;  /* 0xfffffffc03037812 */ /* 0x000fe200078ec0ff */
[----:B------:R-:W-:-:S03]  /*04e0*/  VOTEU.ALL UP1, P1 ;  /* 0x00000000003f7886 */ /* 0x000fc60000820000 */
[----:B------:R-:W0:Y:S01]  /*04f0*/  @!UP0 S2UR UR7, SR_CgaCtaId ;  /* 0x00000000000789c3 */ /* 0x000e220000008800 */
[----:B------:R-:W-:Y:S01]  /*0500*/  @!UP0 UMOV UR6, 0x400 ;  /* 0x0000040000068882 */ /* 0x000fe20000000000 */
[----:B------:R-:W-:-:S04]  /*0510*/  @!UP0 UIADD3 UR4, -UR4, 0x100000, URZ ;  /* 0x0010000004048890 */ /* 0x000fc8000fffe13f */
[----:B------:R-:W-:Y:S02]  /*0520*/  @!UP0 USHF.L.U32 UR5, UR4, 0xb, URZ ;  /* 0x0000000b04058899 */ /* 0x000fe4000800063f */
[----:B------:R-:W-:Y:S01]  /*0530*/  @!UP0 USHF.L.U32 UR4, UR4, 0x1, URZ ;  /* 0x0000000104048899 */ /* 0x000fe2000800063f */
[----:B------:R-:W-:Y:S01]  /*0540*/  IMAD.IADD R14, R2, 0x1, -R3 ;  /* 0x00000001020e7824 */ /* 0x000fe200078e0a03 */
[----:B------:R-:W-:Y:S01]  /*0550*/  @!UP1 UMOV UR9, 0x400 ;  /* 0x0000040000099882 */ /* 0x000fe20000000000 */
[----:B------:R-:W-:Y:S01]  /*0560*/  VOTEU.ALL UP2, P1 ;  /* 0x00000000003f7886 */ /* 0x000fe20000840000 */
[----:B------:R-:W-:Y:S01]  /*0570*/  VOTEU.ALL UP3, P1 ;  /* 0x00000000003f7886 */ /* 0x000fe20000860000 */
[----:B------:R-:W-:Y:S01]  /*0580*/  VOTEU.ALL UP4, P1 ;  /* 0x00000000003f7886 */ /* 0x000fe20000880000 */
[----:B------:R-:W1:Y:S01]  /*0590*/  @!UP1 S2UR UR10, SR_CgaCtaId ;  /* 0x00000000000a99c3 */ /* 0x000e620000008800 */
[----:B------:R-:W-:Y:S01]  /*05a0*/  VOTEU.ALL UP5, P1 ;  /* 0x00000000003f7886 */ /* 0x000fe200008a0000 */
[----:B------:R-:W-:-:S04]  /*05b0*/  SHF.R.S32.HI R3, RZ, 0x1f, R4 ;  /* 0x0000001fff037819 */ /* 0x000fc80000011404 */
[----:B------:R-:W-:-:S04]  /*05c0*/  LEA.HI R3, R3, R4, RZ, 0x7 ;  /* 0x0000000403037211 */ /* 0x000fc800078f38ff */
[----:B------:R-:W-:-:S05]  /*05d0*/  LOP3.LUT R3, R3, 0xffffff80, RZ, 0xc0, !PT ;  /* 0xffffff8003037812 */ /* 0x000fca00078ec0ff */
[----:B------:R-:W-:Y:S01]  /*05e0*/  IMAD.IADD R5, R4, 0x1, -R3 ;  /* 0x0000000104057824 */ /* 0x000fe200078e0a03 */
[----:B0-----:R-:W-:Y:S02]  /*05f0*/  @!UP0 ULEA UR8, UR7, UR6, 0x18 ;  /* 0x0000000607088291 */ /* 0x001fe4000f8ec03f */
[----:B------:R-:W-:-:S04]  /*0600*/  @!UP1 UIADD3 UR6, -UR11, 0x100000, URZ ;  /* 0x001000000b069890 */ /* 0x000fc8000fffe13f */
[----:B------:R-:W-:Y:S02]  /*0610*/  @!UP1 USHF.L.U32 UR7, UR6, 0xb, URZ ;  /* 0x0000000b06079899 */ /* 0x000fe4000800063f */
[----:B------:R-:W-:Y:S01]  /*0620*/  @!UP1 USHF.L.U32 UR6, UR6, 0x1, URZ ;  /* 0x0000000106069899 */ /* 0x000fe2000800063f */
[----:B------:R-:W-:Y:S01]  /*0630*/  VOTEU.ALL UP0, P0 ;  /* 0x00000000003f7886 */ /* 0x000fe20000000000 */
[----:B-1----:R-:W-:Y:S01]  /*0640*/  @!UP1 ULEA UR9, UR10, UR9, 0x18 ;  /* 0x000000090a099291 */ /* 0x002fe2000f8ec03f */
[----:B------:R-:W-:Y:S02]  /*0650*/  VOTEU.ALL UP1, P0 ;  /* 0x00000000003f7886 */ /* 0x000fe40000020000 */
[----:B------:R-:W-:Y:S01]  /*0660*/  ULDC.64 UR10, c[0x0][0x598] ;  /* 0x00016600000a7ab9 */ /* 0x000fe20000000a00 */
[----:B------:R-:W-:Y:S01]  /*0670*/  ISETP.NE.AND P0, PT, R14, 0x3, PT ;  /* 0x000000030e00780c */ /* 0x000fe20003f05270 */
[----:B------:R-:W0:Y:S02]  /*0680*/  FENCE.VIEW.ASYNC.S ;  /* 0x00000000000073c6 */ /* 0x000e240000000000 */
[----:B0-----:R0:W2:Y:S01]  /*0690*/  @!UP0 SYNCS.EXCH.64 URZ, [UR8+0xc0], UR4 ;  /* 0x0000c004083f85b2 */ /* 0x0010a20008000100 */
[----:B------:R-:W-:-:S02]  /*06a0*/  ISETP.NE.U32.AND P1, PT, RZ, UR10, PT ;  /* 0x0000000aff007c0c */ /* 0x000fc4000bf25070 */
[----:B------:R-:W-:Y:S02]  /*06b0*/  ISETP.EQ.OR P0, PT, R14, RZ, !P0 ;  /* 0x000000ff0e00720c */ /* 0x000fe40004702670 */
[----:B------:R-:W-:Y:S02]  /*06c0*/  ISETP.NE.AND.EX P1, PT, RZ, UR11, PT, P1 ;  /* 0x0000000bff007c0c */ /* 0x000fe4000bf25310 */
[----:B------:R-:W-:-:S04]  /*06d0*/  ISETP.EQ.AND P0, PT, R7, RZ, P0 ;  /* 0x000000ff0700720c */ /* 0x000fc80000702270 */
[----:B------:R-:W-:-:S04]  /*06e0*/  SEL R23, RZ, 0x1, !P0 ;  /* 0x00000001ff177807 */ /* 0x000fc80004000000 */
[----:B------:R-:W-:Y:S01]  /*06f0*/  SEL R23, R23, 0x2, P3 ;  /* 0x0000000217177807 */ /* 0x000fe20001800000 */
[----:B------:R0:W2:Y:S01]  /*0700*/  @!UP1 SYNCS.EXCH.64 URZ, [UR8+0xc8], UR4 ;  /* 0x0000c804083f95b2 */ /* 0x0000a20008000100 */
[----:B------:R-:W-:Y:S01]  /*0710*/  NOP ;  /* 0x0000000000007918 */ /* 0x000fe20000000000 */
[----:B------:R0:W2:Y:S01]  /*0720*/  @!UP2 SYNCS.EXCH.64 URZ, [UR9+0xa0], UR6 ;  /* 0x0000a006093fa5b2 */ /* 0x0000a20008000100 */
[----:B------:R0:W2:Y:S01]  /*0730*/  @!UP3 SYNCS.EXCH.64 URZ, [UR9+0xa8], UR6 ;  /* 0x0000a806093fb5b2 */ /* 0x0000a20008000100 */
[----:B------:R0:W2:Y:S01]  /*0740*/  @!UP4 SYNCS.EXCH.64 URZ, [UR9+0xb0], UR6 ;  /* 0x0000b006093fc5b2 */ /* 0x0000a20008000100 */
[----:B------:R0:W2:Y:S01]  /*0750*/  @!UP5 SYNCS.EXCH.64 URZ, [UR9+0xb8], UR6 ;  /* 0x0000b806093fd5b2 */ /* 0x0000a20008000100 */
[----:B------:R-:W-:Y:S01]  /*0760*/  NOP ;  /* 0x0000000000007918 */ /* 0x000fe20000000000 */
[----:B--234-:R-:W-:Y:S06]  /*0770*/  BAR.SYNC.DEFER_BLOCKING 0x0 ;  /* 0x0000000000007b1d */ /* 0x01cfec0000010000 */
[----:B0-----:R-:W-:Y:S05]  /*0780*/  @!P1 BRA `(.L_x_4) ;  /* 0x00000000001c9947 */ /* 0x001fea0003800000 */
[----:B------:R-:W0:Y:S02]  /*0790*/  LDC.64 R2, c[0x0][0x598] ;  /* 0x00016600ff027b82 */ /* 0x000e240000000a00 */
[----:B0-----:R-:W2:Y:S02]  /*07a0*/  LDG.E.64 R2, desc[UR36][R2.64] ;  /* 0x0000002402027981 */ /* 0x001ea4000c1e1b00 */
[----:B--2---:R-:W-:-:S04]  /*07b0*/  ISETP.NE.U32.AND P0, PT, R2, RZ, PT ;  /* 0x000000ff0200720c */ /* 0x004fc80003f05070 */
[----:B------:R-:W-:-:S13]  /*07c0*/  ISETP.NE.AND.EX P0, PT, R3, RZ, PT, P0 ;  /* 0x000000ff0300720c */ /* 0x000fda0003f05300 */
[----:B------:R-:W-:Y:S05]  /*07d0*/  @!P0 BRA `(.L_x_4) ;  /* 0x0000000000088947 */ /* 0x000fea0003800000 */
[----:B------:R1:W5:Y:S01]  /*07e0*/  LD.E R88, desc[UR36][R2.64] ;  /* 0x0000002402587980 */ /* 0x000362000c101900 */
[----:B------:R-:W-:Y:S05]  /*07f0*/  BRA `(.L_x_5) ;  /* 0x0000000000247947 */ /* 0x000fea0003800000 */
.L_x_4:
[----:B------:R-:W-:Y:S02]  /*0800*/  ULDC.64 UR4, c[0x0][0x588] ;  /* 0x0001620000047ab9 */ /* 0x000fe40000000a00 */
[----:B------:R-:W-:-:S04]  /*0810*/  ISETP.NE.U32.AND P0, PT, RZ, UR4, PT ;  /* 0x00000004ff007c0c */ /* 0x000fc8000bf05070 */
[----:B------:R-:W-:-:S13]  /*0820*/  ISETP.NE.AND.EX P0, PT, RZ, UR5, PT, P0 ;  /* 0x00000005ff007c0c */ /* 0x000fda000bf05300 */
[----:B------:R-:W-:Y:S05]  /*0830*/  @!P0 BRA `(.L_x_6) ;  /* 0x00000000000c8947 */ /* 0x000fea0003800000 */
[----:B------:R-:W0:Y:S02]  /*0840*/  LDC.64 R88, c[0x0][0x588] ;  /* 0x00016200ff587b82 */ /* 0x000e240000000a00 */
[----:B0-----:R0:W5:Y:S01]  /*0850*/  LDG.E R88, desc[UR36][R88.64] ;  /* 0x0000002458587981 */ /* 0x001162000c1e1900 */
[----:B------:R-:W-:Y:S05]  /*0860*/  BRA `(.L_x_5) ;  /* 0x0000000000087947 */ /* 0x000fea0003800000 */
.L_x_6:
[----:B------:R-:W-:Y:S02]  /*0870*/  ULDC UR4, c[0x0][0x580] ;  /* 0x0001600000047ab9 */ /* 0x000fe40000000800 */
[----:B------:R-:W-:-:S07]  /*0880*/  IMAD.U32 R88, RZ, RZ, UR4 ;  /* 0x00000004ff587e24 */ /* 0x000fce000f8e00ff */
.L_x_5:
[----:B------:R-:W-:Y:S02]  /*0890*/  ULDC.64 UR4, c[0x0][0x5a0] ;  /* 0x0001680000047ab9 */ /* 0x000fe40000000a00 */
[----:B------:R-:W-:-:S04]  /*08a0*/  ISETP.NE.U32.AND P0, PT, RZ, UR4, PT ;  /* 0x00000004ff007c0c */ /* 0x000fc8000bf05070 */
[----:B------:R-:W-:-:S13]  /*08b0*/  ISETP.NE.AND.EX P0, PT, RZ, UR5, PT, P0 ;  /* 0x00000005ff007c0c */ /* 0x000fda000bf05300 */
[----:B------:R-:W-:Y:S05]  /*08c0*/  @!P0 BRA `(.L_x_7) ;  /* 0x00000000001c8947 */ /* 0x000fea0003800000 */
[----:B-1----:R-:W1:Y:S02]  /*08d0*/  LDC.64 R2, c[0x0][0x5a0] ;  /* 0x00016800ff027b82 */ /* 0x002e640000000a00 */
[----:B-1----:R-:W2:Y:S02]  /*08e0*/  LDG.E.64 R2, desc[UR36][R2.64] ;  /* 0x0000002402027981 */ /* 0x002ea4000c1e1b00 */
[----:B--2---:R-:W-:-:S04]  /*08f0*/  ISETP.NE.U32.AND P0, PT, R2, RZ, PT ;  /* 0x000000ff0200720c */ /* 0x004fc80003f05070 */
[----:B------:R-:W-:-:S13]  /*0900*/  ISETP.NE.AND.EX P0, PT, R3, RZ, PT, P0 ;  /* 0x000000ff0300720c */ /* 0x000fda0003f05300 */
[----:B------:R-:W-:Y:S05]  /*0910*/  @!P0 BRA `(.L_x_7) ;  /* 0x0000000000088947 */ /* 0x000fea0003800000 */
[----:B0-----:R2:W5:Y:S01]  /*0920*/  LD.E R89, desc[UR36][R2.64] ;  /* 0x0000002402597980 */ /* 0x001562000c101900 */
[----:B------:R-:W-:Y:S05]  /*0930*/  BRA `(.L_x_8) ;  /* 0x0000000000247947 */ /* 0x000fea0003800000 */
.L_x_7:
[----:B------:R-:W-:Y:S02]  /*0940*/  ULDC.64 UR4, c[0x0][0x590] ;  /* 0x0001640000047ab9 */ /* 0x000fe40000000a00 */
[----:B------:R-:W-:-:S04]  /*0950*/  ISETP.NE.U32.AND P0, PT, RZ, UR4, PT ;  /* 0x00000004ff007c0c */ /* 0x000fc8000bf05070 */
[----:B------:R-:W-:-:S13]  /*0960*/  ISETP.NE.AND.EX P0, PT, RZ, UR5, PT, P0 ;  /* 0x00000005ff007c0c */ /* 0x000fda000bf05300 */
[----:B------:R-:W-:Y:S05]  /*0970*/  @!P0 BRA `(.L_x_9) ;  /* 0x00000000000c8947 */ /* 0x000fea0003800000 */
[----:B-1----:R-:W0:Y:S02]  /*0980*/  LDC.64 R2, c[0x0][0x590] ;  /* 0x00016400ff027b82 */ /* 0x002e240000000a00 */
[----:B0-----:R0:W5:Y:S01]  /*0990*/  LDG.E R89, desc[UR36][R2.64] ;  /* 0x0000002402597981 */ /* 0x001162000c1e1900 */
[----:B------:R-:W-:Y:S05]  /*09a0*/  BRA `(.L_x_8) ;  /* 0x0000000000087947 */ /* 0x000fea0003800000 */
.L_x_9:
[----:B------:R-:W-:Y:S02]  /*09b0*/  ULDC UR4, c[0x0][0x584] ;  /* 0x0001610000047ab9 */ /* 0x000fe40000000800 */
[----:B0-----:R-:W-:-:S07]  /*09c0*/  IMAD.U32 R89, RZ, RZ, UR4 ;  /* 0x00000004ff597e24 */ /* 0x001fce000f8e00ff */
.L_x_8:
[----:B012---:R-:W0:Y:S01]  /*09d0*/  LDC R2, c[0x0][0x65c] ;  /* 0x00019700ff027b82 */ /* 0x007e220000000800 */
[----:B------:R-:W1:Y:S01]  /*09e0*/  S2R R15, SR_CTAID.Y ;  /* 0x00000000000f7919 */ /* 0x000e620000002600 */
[----:B------:R-:W-:Y:S01]  /*09f0*/  ULDC UR6, c[0x0][0x28c] ;  /* 0x0000a30000067ab9 */ /* 0x000fe20000000800 */
[----:B------:R-:W-:Y:S01]  /*0a00*/  ISETP.NE.AND P0, PT, R7, 0x2, PT ;  /* 0x000000020700780c */ /* 0x000fe20003f05270 */
[----:B------:R-:W-:Y:S01]  /*0a10*/  UIADD3 UR6, UR6, 0x1f, URZ ;  /* 0x0000001f06067890 */ /* 0x000fe2000fffe03f */
[----:B------:R-:W2:Y:S01]  /*0a20*/  S2R R6, SR_CTAID.X ;  /* 0x0000000000067919 */ /* 0x000ea20000002500 */
[----:B------:R-:W-:Y:S01]  /*0a30*/  UMOV UR38, URZ ;  /* 0x0000003f00267c82 */ /* 0x000fe20008000000 */
[----:B------:R-:W-:Y:S01]  /*0a40*/  UMOV UR39, URZ ;  /* 0x0000003f00277c82 */ /* 0x000fe20008000000 */
[----:B------:R-:W-:Y:S01]  /*0a50*/  USHF.R.S32.HI UR7, URZ, 0x1f, UR6 ;  /* 0x0000001f3f077899 */ /* 0x000fe20008011406 */
[----:B------:R-:W-:-:S03]  /*0a60*/  ULDC.64 UR8, c[0x0][0x650] ;  /* 0x0001940000087ab9 */ /* 0x000fc60000000a00 */
[----:B------:R-:W-:-:S04]  /*0a70*/  ULEA.HI UR7, UR7, UR6, URZ, 0x5 ;  /* 0x0000000607077291 */ /* 0x000fc8000f8f283f */
[----:B------:R-:W-:Y:S01]  /*0a80*/  USHF.R.S32.HI UR40, URZ, 0x5, UR7 ;  /* 0x000000053f287899 */ /* 0x000fe20008011407 */
[----:B0-----:R-:W-:-:S13]  /*0a90*/  ISETP.NE.AND P1, PT, R2, 0x1, PT ;  /* 0x000000010200780c */ /* 0x001fda0003f25270 */
[----:B------:R-:W2:Y:S01]  /*0aa0*/  @P1 LDC R17, c[0x0][0x10] ;  /* 0x00000400ff111b82 */ /* 0x000ea20000000800 */
[----:B-1----:R-:W-:Y:S02]  /*0ab0*/  @P1 IMAD.MOV.U32 R8, RZ, RZ, R15 ;  /* 0x000000ffff081224 */ /* 0x002fe400078e000f */
[----:B------:R-:W-:Y:S02]  /*0ac0*/  @P1 IMAD.MOV.U32 R9, RZ, RZ, RZ ;  /* 0x000000ffff091224 */ /* 0x000fe400078e00ff */
[----:B------:R-:W-:-:S03]  /*0ad0*/  @P1 IMAD.MOV.U32 R7, RZ, RZ, RZ ;  /* 0x000000ffff071224 */ /* 0x000fc600078e00ff */
[----:B------:R-:W0:Y:S01]  /*0ae0*/  @!P1 LDC R3, c[0x0][0xc] ;  /* 0x00000300ff039b82 */ /* 0x000e220000000800 */
[----:B------:R-:W-:Y:S01]  /*0af0*/  ULDC UR4, c[0x0][0xc] ;  /* 0x0000030000047ab9 */ /* 0x000fe20000000800 */
[----:B------:R-:W-:Y:S02]  /*0b00*/  ULDC UR5, c[0x0][0x10] ;  /* 0x0000040000057ab9 */ /* 0x000fe40000000800 */
[----:B------:R-:W-:-:S04]  /*0b10*/  UIMAD.WIDE.U32 UR4, UR4, UR5, URZ ;  /* 0x00000005040472a5 */ /* 0x000fc8000f8e003f */
[----:B------:R-:W1:Y:S01]  /*0b20*/  LDC R0, c[0x0][0x14] ;  /* 0x00000500ff007b82 */ /* 0x000e620000000800 */
[----:B--2---:R-:W-:-:S04]  /*0b30*/  @P1 IMAD.WIDE.U32 R16, R6, R17, R8 ;  /* 0x0000001106101225 */ /* 0x004fc800078e0008 */
[----:B------:R-:W-:Y:S02]  /*0b40*/  @P1 IMAD.IADD R17, R17, 0x1, R7 ;  /* 0x0000000111111824 */ /* 0x000fe400078e0207 */
[----:B------:R-:W-:Y:S02]  /*0b50*/  IMAD.MOV.U32 R7, RZ, RZ, RZ ;  /* 0x000000ffff077224 */ /* 0x000fe400078e00ff */
[----:B0-----:R-:W-:-:S04]  /*0b60*/  @!P1 IMAD.WIDE.U32 R8, R3, R15, R6 ;  /* 0x0000000f03089225 */ /* 0x001fc800078e0006 */
[----:B------:R-:W-:Y:S02]  /*0b70*/  @!P1 IMAD.MOV.U32 R16, RZ, RZ, R8 ;  /* 0x000000ffff109224 */ /* 0x000fe400078e0008 */
[----:B-1----:R-:W-:-:S04]  /*0b80*/  IMAD.WIDE.U32 R10, R0, UR4, RZ ;  /* 0x00000004000a7c25 */ /* 0x002fc8000f8e00ff */
[----:B------:R-:W-:Y:S01]  /*0b90*/  IMAD R3, R0, UR5, RZ ;  /* 0x0000000500037c24 */ /* 0x000fe2000f8e02ff */
[----:B------:R0:W-:Y:S01]  /*0ba0*/  STL.64 [R1], R10 ;  /* 0x0000000a01007387 */ /* 0x0001e20000100a00 */
[----:B------:R-:W-:Y:S02]  /*0bb0*/  @!P1 IMAD.MOV.U32 R17, RZ, RZ, R9 ;  /* 0x000000ffff119224 */ /* 0x000fe400078e0009 */
[----:B------:R-:W-:Y:S01]  /*0bc0*/  IMAD.IADD R0, R11, 0x1, R3 ;  /* 0x000000010b007824 */ /* 0x000fe200078e0203 */
[----:B------:R-:W-:Y:S06]  /*0bd0*/  @P0 BRA `(.L_x_10) ;  /* 0x0000000000200947 */ /* 0x000fec0003800000 */
[----:B------:R-:W-:Y:S01]  /*0be0*/  UISETP.GE.U32.AND UP0, UPT, UR40, 0x9, UPT ;  /* 0x000000092800788c */ /* 0x000fe2000bf06070 */
[----:B------:R-:W-:Y:S01]  /*0bf0*/  IADD3 R16, P0, R16, R10, RZ ;  /* 0x0000000a10107210 */ /* 0x000fe20007f1e0ff */
[----:B------:R-:W-:Y:S01]  /*0c00*/  UIMAD.WIDE.U32 UR4, UR40, 0x38e38e39, URZ ;  /* 0x38e38e39280478a5 */ /* 0x000fe2000f8e003f */
[----:B------:R-:W-:-:S03]  /*0c10*/  UMOV UR39, URZ ;  /* 0x0000003f00277c82 */ /* 0x000fc60008000000 */
[----:B------:R-:W-:Y:S01]  /*0c20*/  USHF.R.U32.HI UR4, URZ, 0x1, UR5 ;  /* 0x000000013f047899 */ /* 0x000fe20008011605 */
[----:B------:R-:W-:-:S03]  /*0c30*/  IMAD.X R17, R0, 0x1, R17, P0 ;  /* 0x0000000100117824 */ /* 0x000fc600000e0611 */
[----:B------:R-:W-:Y:S02]  /*0c40*/  UIMAD UR38, UR4, -0x9, UR40 ;  /* 0xfffffff7042678a4 */ /* 0x000fe4000f8e0228 */
[----:B------:R-:W-:-:S12]  /*0c50*/  @UP0 ULOP3.LUT UR39, UR4, 0x1, URZ, 0xc0, !UPT ;  /* 0x0000000104270892 */ /* 0x000fd8000f8ec03f */
.L_x_10:
[----:B------:R-:W-:Y:S01]  /*0c60*/  ISETP.GE.U32.AND P0, PT, R16, UR8, PT ;  /* 0x0000000810007c0c */ /* 0x000fe2000bf06070 */
[----:B------:R-:W-:Y:S01]  /*0c70*/  IMAD.MOV.U32 R22, RZ, RZ, -0x1 ;  /* 0xffffffffff167424 */ /* 0x000fe200078e00ff */
[----:B------:R-:W-:Y:S01]  /*0c80*/  PRMT R3, RZ, 0x7610, R3 ;  /* 0x00007610ff037816 */ /* 0x000fe20000000003 */
[----:B------:R-:W-:Y:S01]  /*0c90*/  IMAD.MOV.U32 R18, RZ, RZ, -0x1 ;  /* 0xffffffffff127424 */ /* 0x000fe200078e00ff */
[----:B------:R-:W-:Y:S01]  /*0ca0*/  ISETP.GE.U32.AND.EX P0, PT, R17, UR9, PT, P0 ;  /* 0x0000000911007c0c */ /* 0x000fe2000bf06100 */
[----:B------:R-:W-:-:S12]  /*0cb0*/  IMAD.MOV.U32 R19, RZ, RZ, -0x1 ;  /* 0xffffffffff137424 */ /* 0x000fd800078e00ff */
[----:B------:R-:W-:Y:S05]  /*0cc0*/  @P0 BRA `(.L_x_11) ;  /* 0x0000000400580947 */ /* 0x000fea0003800000 */
[----:B------:R-:W1:Y:S01]  /*0cd0*/  LDC.64 R20, c[0x0][0x628] ;  /* 0x00018a00ff147b82 */ /* 0x000e620000000a00 */
[----:B------:R-:W-:Y:S02]  /*0ce0*/  IMAD.MOV.U32 R8, RZ, RZ, R16 ;  /* 0x000000ffff087224 */ /* 0x000fe400078e0010 */
[----:B------:R-:W-:-:S05]  /*0cf0*/  IMAD.MOV.U32 R9, RZ, RZ, R17 ;  /* 0x000000ffff097224 */ /* 0x000fca00078e0011 */
[----:B------:R-:W2:Y:S08]  /*0d00*/  LDC R18, c[0x0][0x630] ;  /* 0x00018c00ff127b82 */ /* 0x000eb00000000800 */
[----:B------:R-:W3:Y:S01]  /*0d10*/  LDC.64 R24, c[0x0][0x620] ;  /* 0x00018800ff187b82 */ /* 0x000ee20000000a00 */
[----:B-1----:R-:W-:-:S04]  /*0d20*/  ISETP.NE.U32.AND P0, PT, R20, RZ, PT ;  /* 0x000000ff1400720c */ /* 0x002fc80003f05070 */
[----:B------:R-:W-:-:S13]  /*0d30*/  ISETP.NE.AND.EX P0, PT, R21, RZ, PT, P0 ;  /* 0x000000ff1500720c */ /* 0x000fda0003f05300 */
[----:B--23--:R-:W-:Y:S05]  /*0d40*/  @!P0 BRA `(.L_x_12) ;  /* 0x0000000000288947 */ /* 0x00cfea0003800000 */
[----:B------:R-:W1:Y:S02]  /*0d50*/  LDC R3, c[0x0][0x634] ;  /* 0x00018d00ff037b82 */ /* 0x000e640000000800 */
[----:B-1----:R-:W-:-:S05]  /*0d60*/  IADD3 R3, P0, R16, R3, RZ ;  /* 0x0000000310037210 */ /* 0x002fca0007f1e0ff */
[----:B------:R-:W-:-:S04]  /*0d70*/  IMAD.X R19, RZ, RZ, R17, P0 ;  /* 0x000000ffff137224 */ /* 0x000fc800000e0611 */
[----:B------:R-:W-:-:S04]  /*0d80*/  IMAD.WIDE.U32 R8, R19, R20, RZ ;  /* 0x0000001413087225 */ /* 0x000fc800078e00ff */
[----:B0-----:R-:W-:-:S04]  /*0d90*/  IMAD.WIDE.U32 R10, P0, R3, R21, R8 ;  /* 0x00000015030a7225 */ /* 0x001fc80007800008 */
[----:B------:R-:W-:-:S04]  /*0da0*/  IMAD.WIDE.U32 R8, R3, R20, RZ ;  /* 0x0000001403087225 */ /* 0x000fc800078e00ff */
[----:B------:R-:W-:Y:S01]  /*0db0*/  IMAD.X R13, RZ, RZ, RZ, P0 ;  /* 0x000000ffff0d7224 */ /* 0x000fe200000e06ff */
[----:B------:R-:W-:Y:S01]  /*0dc0*/  IADD3 RZ, P0, R9, R10, RZ ;  /* 0x0000000a09ff7210 */ /* 0x000fe20007f1e0ff */
[----:B------:R-:W-:-:S04]  /*0dd0*/  IMAD.MOV.U32 R12, RZ, RZ, R11 ;  /* 0x000000ffff0c7224 */ /* 0x000fc800078e000b */
[----:B------:R-:W-:-:S08]  /*0de0*/  IMAD.WIDE.U32.X R8, R19, R21, R12, P0 ;  /* 0x0000001513087225 */ /* 0x000fd000000e040c */
.L_x_12:
[-CC-:B------:R-:W-:Y:S01]  /*0df0*/  SHF.R.U64 R30, R8, R18.reuse, R9.reuse ;  /* 0x00000012081e7219 */ /* 0x180fe20000001209 */
[----:B------:R-:W1:Y:S01]  /*0e00*/  LDC R12, c[0x0][0x618] ;  /* 0x00018600ff0c7b82 */ /* 0x000e620000000800 */
[----:B------:R-:W-:Y:S01]  /*0e10*/  SHF.R.U32.HI R7, RZ, R18, R9 ;  /* 0x00000012ff077219 */ /* 0x000fe20000011609 */
[----:B------:R-:W-:Y:S01]  /*0e20*/  ULDC UR4, c[0x0][0x150] ;  /* 0x0000540000047ab9 */ /* 0x000fe20000000800 */
[----:B0-----:R-:W-:Y:S02]  /*0e30*/  IADD3 R11, P0, RZ, -R30, RZ ;  /* 0x8000001eff0b7210 */ /* 0x001fe40007f1e0ff */
[----:B------:R-:W-:-:S03]  /*0e40*/  I2FP.F32.U32 R3, R6 ;  /* 0x0000000600037245 */ /* 0x000fc60000201000 */
[----:B------:R-:W0:Y:S01]  /*0e50*/  LDC.64 R26, c[0x0][0x640] ;  /* 0x00019000ff1a7b82 */ /* 0x000e220000000a00 */
[----:B------:R-:W-:Y:S02]  /*0e60*/  IMAD.X R13, RZ, RZ, ~R7, P0 ;  /* 0x000000ffff0d7224 */ /* 0x000fe400000e0e07 */
[----:B------:R-:W-:Y:S01]  /*0e70*/  FMUL R3, R3, UR4 ;  /* 0x0000000403037c20 */ /* 0x000fe20008400000 */
[----:B------:R-:W-:Y:S01]  /*0e80*/  IMAD.WIDE.U32 R8, R11, R24, R16 ;  /* 0x000000180b087225 */ /* 0x000fe200078e0010 */
[----:B------:R-:W-:-:S03]  /*0e90*/  ULDC UR4, c[0x0][0x154] ;  /* 0x0000550000047ab9 */ /* 0x000fc60000000800 */
[----:B------:R-:W-:Y:S01]  /*0ea0*/  IMAD R10, R13, R24, RZ ;  /* 0x000000180d0a7224 */ /* 0x000fe200078e02ff */
[----:B------:R-:W2:Y:S01]  /*0eb0*/  LDC R7, c[0x0][0x144] ;  /* 0x00005100ff077b82 */ /* 0x000ea20000000800 */
[----:B------:R-:W3:Y:S02]  /*0ec0*/  F2I.U32.TRUNC.NTZ R3, R3 ;  /* 0x0000000300037305 */ /* 0x000ee4000020f000 */
[----:B------:R-:W-:-:S04]  /*0ed0*/  IMAD R11, R11, R25, R10 ;  /* 0x000000190b0b7224 */ /* 0x000fc800078e020a */
[----:B------:R-:W-:Y:S01]  /*0ee0*/  IMAD.IADD R9, R9, 0x1, R11 ;  /* 0x0000000109097824 */ /* 0x000fe200078e020b */
[----:B------:R-:W4:Y:S01]  /*0ef0*/  LDC R18, c[0x0][0x608] ;  /* 0x00018200ff127b82 */ /* 0x000f220000000800 */
[----:B------:R-:W-:-:S03]  /*0f00*/  IMAD.MOV.U32 R11, RZ, RZ, -0x1 ;  /* 0xffffffffff0b7424 */ /* 0x000fc600078e00ff */
[-C--:B-1----:R-:W-:Y:S02]  /*0f10*/  SHF.R.U64 R22, R8, R12.reuse, R9 ;  /* 0x0000000c08167219 */ /* 0x082fe40000001209 */
[----:B------:R-:W-:Y:S02]  /*0f20*/  I2FP.F32.U32 R8, R15 ;  /* 0x0000000f00087245 */ /* 0x000fe40000201000 */
[----:B------:R-:W1:Y:S01]  /*0f30*/  LDC R24, c[0x0][0x658] ;  /* 0x00019600ff187b82 */ /* 0x000e620000000800 */
[----:B0-----:R-:W-:Y:S01]  /*0f40*/  ISETP.NE.U32.AND P0, PT, R26, RZ, PT ;  /* 0x000000ff1a00720c */ /* 0x001fe20003f05070 */
[----:B---3--:R-:W-:Y:S01]  /*0f50*/  IMAD.MOV R10, RZ, RZ, -R3 ;  /* 0x000000ffff0a7224 */ /* 0x008fe200078e0a03 */
[----:B------:R-:W-:Y:S01]  /*0f60*/  SHF.R.U32.HI R9, RZ, R12, R9 ;  /* 0x0000000cff097219 */ /* 0x000fe20000011609 */
[----:B------:R-:W-:Y:S01]  /*0f70*/  FMUL R8, R8, UR4 ;  /* 0x0000000408087c20 */ /* 0x000fe20008400000 */
[----:B------:R-:W-:-:S03]  /*0f80*/  ISETP.NE.AND.EX P0, PT, R27, RZ, PT, P0 ;  /* 0x000000ff1b00720c */ /* 0x000fc60003f05300 */
[----:B------:R-:W0:Y:S01]  /*0f90*/  LDC R20, c[0x0][0x148] ;  /* 0x00005200ff147b82 */ /* 0x000e220000000800 */
[----:B--2---:R-:W-:-:S07]  /*0fa0*/  IMAD R3, R7, R10, R6 ;  /* 0x0000000a07037224 */ /* 0x004fce00078e0206 */
[----:B------:R-:W2:Y:S01]  /*0fb0*/  LDC R21, c[0x0][0x600] ;  /* 0x00018000ff157b82 */ /* 0x000ea20000000800 */
[-CC-:B----4-:R-:W-:Y:S02]  /*0fc0*/  SHF.R.U64 R32, R22, R18.reuse, R9.reuse ;  /* 0x0000001216207219 */ /* 0x190fe40000001209 */
[----:B------:R-:W-:Y:S01]  /*0fd0*/  SHF.R.U32.HI R7, RZ, R18, R9 ;  /* 0x00000012ff077219 */ /* 0x000fe20000011609 */
[----:B------:R-:W-:Y:S01]  /*0fe0*/  IMAD.MOV.U32 R9, RZ, RZ, 0x1 ;  /* 0x00000001ff097424 */ /* 0x000fe200078e00ff */
[----:B------:R3:W4:Y:S03]  /*0ff0*/  F2I.U32.TRUNC.NTZ R18, R8 ;  /* 0x0000000800127305 */ /* 0x000726000020f000 */
[----:B------:R-:W0:Y:S01]  /*1000*/  LDC R25, c[0x0][0x648] ;  /* 0x00019200ff197b82 */ /* 0x000e220000000800 */
[-C--:B-1----:R-:W-:Y:S02]  /*1010*/  SHF.L.U32 R6, R11, R24.reuse, RZ ;  /* 0x000000180b067219 */ /* 0x082fe400000006ff */
[----:B------:R-:W-:-:S02]  /*1020*/  SHF.R.U64 R34, R32, R24, R7 ;  /* 0x0000001820227219 */ /* 0x000fc40000001207 */
[----:B------:R-:W-:Y:S02]  /*1030*/  LOP3.LUT R13, RZ, R6, RZ, 0x33, !PT ;  /* 0x00000006ff0d7212 */ /* 0x000fe400078e33ff */
[-C--:B------:R-:W-:Y:S01]  /*1040*/  SHF.R.U32.HI R7, RZ, R24.reuse, R7 ;  /* 0x00000018ff077219 */ /* 0x080fe20000011607 */
[----:B------:R-:W1:Y:S01]  /*1050*/  LDC R29, c[0x0][0x638] ;  /* 0x00018e00ff1d7b82 */ /* 0x000e620000000800 */
[----:B------:R-:W-:Y:S01]  /*1060*/  SHF.L.U32 R12, R9, R24, RZ ;  /* 0x00000018090c7219 */ /* 0x000fe200000006ff */
[----:B------:R-:W-:-:S06]  /*1070*/  IMAD.MOV.U32 R6, RZ, RZ, R34 ;  /* 0x000000ffff067224 */ /* 0x000fcc00078e0022 */
[----:B------:R-:W0:Y:S01]  /*1080*/  LDC R28, c[0x0][0x610] ;  /* 0x00018400ff1c7b82 */ /* 0x000e220000000800 */
[----:B---34-:R-:W-:Y:S05]  /*1090*/  @!P0 BRA `(.L_x_13) ;  /* 0x0000000000288947 */ /* 0x018fea0003800000 */
[----:B------:R-:W3:Y:S02]  /*10a0*/  LDC R11, c[0x0][0x64c] ;  /* 0x00019300ff0b7b82 */ /* 0x000ee40000000800 */
[----:B---3--:R-:W-:-:S05]  /*10b0*/  IADD3 R11, P0, R34, R11, RZ ;  /* 0x0000000b220b7210 */ /* 0x008fca0007f1e0ff */
[----:B------:R-:W-:-:S04]  /*10c0*/  IMAD.X R19, RZ, RZ, R7, P0 ;  /* 0x000000ffff137224 */ /* 0x000fc800000e0607 */
[----:B------:R-:W-:-:S04]  /*10d0*/  IMAD.WIDE.U32 R6, R19, R26, RZ ;  /* 0x0000001a13067225 */ /* 0x000fc800078e00ff */
[----:B------:R-:W-:-:S04]  /*10e0*/  IMAD.WIDE.U32 R8, P0, R11, R27, R6 ;  /* 0x0000001b0b087225 */ /* 0x000fc80007800006 */
[----:B------:R-:W-:-:S04]  /*10f0*/  IMAD.WIDE.U32 R6, R11, R26, RZ ;  /* 0x0000001a0b067225 */ /* 0x000fc800078e00ff */
[----:B------:R-:W-:Y:S01]  /*1100*/  IMAD.X R11, RZ, RZ, RZ, P0 ;  /* 0x000000ffff0b7224 */ /* 0x000fe200000e06ff */
[----:B------:R-:W-:Y:S01]  /*1110*/  IADD3 RZ, P0, R7, R8, RZ ;  /* 0x0000000807ff7210 */ /* 0x000fe20007f1e0ff */
[----:B------:R-:W-:-:S04]  /*1120*/  IMAD.MOV.U32 R10, RZ, RZ, R9 ;  /* 0x000000ffff0a7224 */ /* 0x000fc800078e0009 */
[----:B------:R-:W-:-:S08]  /*1130*/  IMAD.WIDE.U32.X R6, R19, R27, R10, P0 ;  /* 0x0000001b13067225 */ /* 0x000fd000000e040a */
.L_x_13:
[----:B0-----:R-:W-:Y:S01]  /*1140*/  SHF.R.U64 R6, R6, R25, R7 ;  /* 0x0000001906067219 */ /* 0x001fe20000001207 */
[----:B--2---:R-:W-:Y:S01]  /*1150*/  VIADD R7, R21, 0xffffffff ;  /* 0xffffffff15077836 */ /* 0x004fe20000000000 */
[----:B------:R-:W-:Y:S01]  /*1160*/  LOP3.LUT R13, R32, R13, RZ, 0xc0, !PT ;  /* 0x0000000d200d7212 */ /* 0x000fe200078ec0ff */
[----:B------:R-:W-:Y:S02]  /*1170*/  IMAD.MOV R18, RZ, RZ, -R18 ;  /* 0x000000ffff127224 */ /* 0x000fe400078e0a12 */
[----:B------:R-:W-:Y:S01]  /*1180*/  IMAD.MOV R8, RZ, RZ, -R6 ;  /* 0x000000ffff087224 */ /* 0x000fe200078e0a06 */
[----:B------:R-:W-:Y:S01]  /*1190*/  LOP3.LUT R7, R22, R7, RZ, 0xc0, !PT ;  /* 0x0000000716077212 */ /* 0x000fe200078ec0ff */
[----:B------:R-:W-:Y:S02]  /*11a0*/  IMAD R12, R12, R6, R13 ;  /* 0x000000060c0c7224 */ /* 0x000fe400078e020d */
[----:B------:R-:W-:Y:S02]  /*11b0*/  @P1 IMAD R3, R20, R18, R15 ;  /* 0x0000001214031224 */ /* 0x000fe400078e020f */
[----:B-1----:R-:W-:-:S02]  /*11c0*/  IMAD R6, R8, R29, R34 ;  /* 0x0000001d08067224 */ /* 0x002fc400078e0222 */
[----:B------:R-:W-:Y:S02]  /*11d0*/  IMAD R22, R12, R28, R3 ;  /* 0x0000001c0c167224 */ /* 0x000fe400078e0203 */
[----:B------:R-:W-:Y:S02]  /*11e0*/  IMAD R7, R6, R21, R7 ;  /* 0x0000001506077224 */ /* 0x000fe400078e0207 */
[----:B------:R-:W-:Y:S02]  /*11f0*/  IMAD.MOV.U32 R3, RZ, RZ, 0x1 ;  /* 0x00000001ff037424 */ /* 0x000fe400078e00ff */
[----:B------:R-:W-:Y:S01]  /*1200*/  IMAD.MOV.U32 R19, RZ, RZ, R30 ;  /* 0x000000ffff137224 */ /* 0x000fe200078e001e */
[----:B------:R-:W-:Y:S02]  /*1210*/  SEL R18, R7, R22, !P1 ;  /* 0x0000001607127207 */ /* 0x000fe40004800000 */
[----:B------:R-:W-:-:S07]  /*1220*/  SEL R22, R22, R7, !P1 ;  /* 0x0000000716167207 */ /* 0x000fce0004800000 */
.L_x_11:
[----:B------:R-:W-:Y:S05]  /*1230*/  @!P2 BRA `(.L_x_14) ;  /* 0x00000054006ca947 */ /* 0x000fea0003800000 */
[----:B------:R-:W-:-:S13]  /*1240*/  ISETP.GT.U32.AND P0, PT, R31, 0x1, PT ;  /* 0x000000011f00780c */ /* 0x000fda0003f04070 */
[----:B------:R-:W-:Y:S05]  /*1250*/  @P0 EXIT ;  /* 0x000000000000094d */ /* 0x000fea0003800000 */
.L_x_15:
[----:B------:R-:W-:-:S08]  /*1260*/  NOP ;  /* 0x0000000000007918 */ /* 0x000fd00000000000 */
[----:B------:R-:W1:Y:S02]  /*1270*/  USETMAXREG.TRY_ALLOC.CTAPOOL UP0, 0xe8 ;  /* 0x000000e8000079c8 */ /* 0x000e640008000600 */
[----:B-1----:R-:W-:-:S13]  /*1280*/  PLOP3.LUT P0, PT, PT, PT, UP0, 0x80, 0x0 ;  /* 0x000000000000781c */ /* 0x002fda0003f0f008 */
[----:B------:R-:W-:Y:S05]  /*1290*/  @!P0 BRA `(.L_x_15) ;  /* 0xfffffffc00f08947 */ /* 0x000fea000383ffff */
[----:B------:R-:W-:-:S13]  /*12a0*/  LOP3.LUT P0, RZ, R3, 0xff, RZ, 0xc0, !PT ;  /* 0x000000ff03ff7812 */ /* 0x000fda000780c0ff */
[----:B------:R-:W-:Y:S05]  /*12b0*/  @!P0 EXIT ;  /* 0x000000000000894d */ /* 0x000fea0003800000 */
[----:B------:R-:W2:Y:S01]  /*12c0*/  LDL.64 R8, [R1] ;  /* 0x0000000001087983 */ /* 0x000ea20000100a00 */
[----:B------:R-:W-:Y:S01]  /*12d0*/  SHF.R.S32.HI R4, RZ, 0x1f, R5 ;  /* 0x0000001fff047819 */ /* 0x000fe20000011405 */
[----:B------:R-:W1:Y:S01]  /*12e0*/  S2UR UR4, SR_CgaCtaId ;  /* 0x00000000000479c3 */ /* 0x000e620000008800 */
[----:B------:R-:W-:Y:S01]  /*12f0*/  UISETP.LT.AND UP0, UPT, UR40, 0x1, UPT ;  /* 0x000000012800788c */ /* 0x000fe2000bf01270 */
[----:B------:R-:W-:Y:S01]  /*1300*/  LOP3.LUT R102, R23, 0x1, RZ, 0xfc, !PT ;  /* 0x0000000117667812 */ /* 0x000fe200078efcff */
[----:B------:R-:W-:Y:S01]  /*1310*/  UIADD3 UR5, UR43, -0x1, URZ ;  /* 0xffffffff2b057890 */ /* 0x000fe2000fffe03f */
[CC--:B------:R-:W-:Y:S01]  /*1320*/  LEA.HI R3, R4.reuse, R5.reuse, RZ, 0x2 ;  /* 0x0000000504037211 */ /* 0x0c0fe200078f10ff */
[----:B------:R-:W-:Y:S01]  /*1330*/  USEL UR42, UR40, 0x1, UP0 ;  /* 0x00000001282a7887 */ /* 0x000fe20008000000 */
[----:B------:R-:W-:Y:S01]  /*1340*/  LEA.HI R4, R4, R5, RZ, 0x5 ;  /* 0x0000000504047211 */ /* 0x000fe200078f28ff */
[----:B------:R-:W-:Y:S01]  /*1350*/  UMOV UR41, 0x400 ;  /* 0x0000040000297882 */ /* 0x000fe20000000000 */
[--C-:B------:R-:W-:Y:S01]  /*1360*/  SHF.R.S32.HI R90, RZ, 0x2, R3.reuse ;  /* 0x00000002ff5a7819 */ /* 0x100fe20000011403 */
[----:B------:R-:W3:Y:S01]  /*1370*/  LDC R96, c[0x0][0x658] ;  /* 0x00019600ff607b82 */ /* 0x000ee20000000800 */
[----:B------:R-:W-:Y:S01]  /*1380*/  SHF.R.S32.HI R7, RZ, 0x1f, R3 ;  /* 0x0000001fff077819 */ /* 0x000fe20000011403 */
[----:B------:R-:W-:Y:S01]  /*1390*/  UISETP.NE.AND UP0, UPT, UR5, URZ, UPT ;  /* 0x0000003f0500728c */ /* 0x000fe2000bf05270 */
[----:B------:R-:W-:Y:S01]  /*13a0*/  LOP3.LUT R6, R3, 0xfffffffc, RZ, 0xc0, !PT ;  /* 0xfffffffc03067812 */ /* 0x000fe200078ec0ff */
[----:B------:R-:W-:Y:S01]  /*13b0*/  ULDC UR6, c[0x0][0x284] ;  /* 0x0000a10000067ab9 */ /* 0x000fe20000000800 */
[----:B------:R-:W-:Y:S01]  /*13c0*/  LEA.HI R7, R7, R90, RZ, 0x3 ;  /* 0x0000005a07077211 */ /* 0x000fe200078f18ff */
[----:B------:R-:W-:Y:S01]  /*13d0*/  USHF.L.U32 UR45, UR40, 0x1, URZ ;  /* 0x00000001282d7899 */ /* 0x000fe2000800063f */
[----:B------:R-:W-:Y:S01]  /*13e0*/  SHF.R.S32.HI R3, RZ, 0x5, R4 ;  /* 0x00000005ff037819 */ /* 0x000fe20000011404 */
[----:B------:R-:W4:Y:S01]  /*13f0*/  LDC.64 R94, c[0x0][0x5c8] ;  /* 0x00017200ff5e7b82 */ /* 0x000f220000000a00 */
[----:B------:R-:W-:Y:S01]  /*1400*/  LOP3.LUT R7, R7, 0xfffffff8, RZ, 0xc0, !PT ;  /* 0xfffffff807077812 */ /* 0x000fe200078ec0ff */
[----:B------:R-:W-:Y:S01]  /*1410*/  IMAD.IADD R6, R5, 0x1, -R6 ;  /* 0x0000000105067824 */ /* 0x000fe200078e0a06 */
[----:B------:R-:W-:Y:S01]  /*1420*/  UIADD3 UR42, -UR42, UR40, URZ ;  /* 0x000000282a2a7290 */ /* 0x000fe2000fffe13f */
[----:B------:R-:W-:-:S02]  /*1430*/  IMAD.MOV.U32 R5, RZ, RZ, 0x1 ;  /* 0x00000001ff057424 */ /* 0x000fc400078e00ff */
[----:B------:R-:W-:Y:S01]  /*1440*/  IMAD.IADD R90, R90, 0x1, -R7 ;  /* 0x000000015a5a7824 */ /* 0x000fe200078e0a07 */
[----:B-1----:R-:W-:Y:S01]  /*1450*/  ULEA UR41, UR4, UR41, 0x18 ;  /* 0x0000002904297291 */ /* 0x002fe2000f8ec03f */
[----:B------:R-:W1:Y:S01]  /*1460*/  LDC R97, c[0x0][0x288] ;  /* 0x0000a200ff617b82 */ /* 0x000e620000000800 */
[----:B------:R-:W-:Y:S01]  /*1470*/  USHF.L.U32 UR4, UR5, 0x3, URZ ;  /* 0x0000000305047899 */ /* 0x000fe2000800063f */
[--C-:B------:R-:W-:Y:S01]  /*1480*/  IMAD R101, R3, -0x10, -R90.reuse ;  /* 0xfffffff003657824 */ /* 0x100fe200078e0a5a */
[--C-:B------:R-:W-:Y:S01]  /*1490*/  SHF.R.S32.HI R91, RZ, 0x1f, R90.reuse ;  /* 0x0000001fff5b7819 */ /* 0x100fe2000001145a */
[----:B------:R-:W-:Y:S01]  /*14a0*/  USEL UR5, URZ, 0x1, UP0 ;  /* 0x000000013f057887 */ /* 0x000fe20008000000 */
[----:B------:R-:W-:Y:S01]  /*14b0*/  IMAD.SHL.U32 R92, R6, 0x2, RZ ;  /* 0x00000002065c7824 */ /* 0x000fe200078e00ff */
[----:B------:R-:W-:Y:S01]  /*14c0*/  UIADD3 UR46, UR41, 0xa0, URZ ;  /* 0x000000a0292e7890 */ /* 0x000fe2000fffe03f */
[----:B------:R-:W-:Y:S01]  /*14d0*/  VIADD R101, R101, UR6 ;  /* 0x0000000665657c36 */ /* 0x000fe20008000000 */
[----:B------:R-:W0:Y:S01]  /*14e0*/  LDC R99, c[0x0][0x600] ;  /* 0x00018000ff637b82 */ /* 0x000e220000000800 */
[----:B------:R-:W-:Y:S01]  /*14f0*/  IMAD.WIDE R90, R3, 0x10, R90 ;  /* 0x00000010035a7825 */ /* 0x000fe200078e025a */
[----:B------:R-:W-:Y:S01]  /*1500*/  ULOP3.LUT UR4, UR4, 0x8, URZ, 0xc0, !UPT ;  /* 0x0000000804047892 */ /* 0x000fe2000f8ec03f */
[----:B------:R-:W-:Y:S01]  /*1510*/  SHF.R.S32.HI R93, RZ, 0x1f, R92 ;  /* 0x0000001fff5d7819 */ /* 0x000fe2000001145c */
[----:B------:R-:W-:Y:S01]  /*1520*/  ULEA UR43, UR43, UR46, 0x3 ;  /* 0x0000002e2b2b7291 */ /* 0x000fe2000f8e183f */
[----:B------:R-:W-:Y:S01]  /*1530*/  IMAD.MOV.U32 R3, RZ, RZ, -0x1 ;  /* 0xffffffffff037424 */ /* 0x000fe200078e00ff */
[----:B------:R-:W-:Y:S01]  /*1540*/  ULOP3.LUT UR47, UR4, 0x8, URZ, 0x3c, !UPT ;  /* 0x00000008042f7892 */ /* 0x000fe2000f8e3c3f */
[----:B------:R-:W-:Y:S01]  /*1550*/  IMAD.U32 R103, RZ, RZ, UR5 ;  /* 0x00000005ff677e24 */ /* 0x000fe2000f8e00ff */
[C---:B----4-:R-:W-:Y:S01]  /*1560*/  SHF.L.U64.HI R95, R94.reuse, 0x3, R95 ;  /* 0x000000035e5f7819 */ /* 0x050fe2000001025f */
[----:B------:R-:W-:Y:S01]  /*1570*/  IMAD.SHL.U32 R94, R94, 0x8, RZ ;  /* 0x000000085e5e7824 */ /* 0x000fe200078e00ff */
[-C--:B---3--:R-:W-:Y:S01]  /*1580*/  SHF.L.U32 R3, R3, R96.reuse, RZ ;  /* 0x0000006003037219 */ /* 0x088fe200000006ff */
[----:B------:R-:W-:Y:S01]  /*1590*/  ULOP3.LUT UR44, UR4, 0x18, URZ, 0x3c, !UPT ;  /* 0x00000018042c7892 */ /* 0x000fe2000f8e3c3f */
[----:B------:R-:W-:-:S02]  /*15a0*/  SHF.L.U32 R96, R5, R96, RZ ;  /* 0x0000006005607219 */ /* 0x000fc400000006ff */
[----:B------:R-:W-:Y:S01]  /*15b0*/  LOP3.LUT R100, RZ, R3, RZ, 0x33, !PT ;  /* 0x00000003ff647212 */ /* 0x000fe200078e33ff */
[----:B-1----:R-:W-:Y:S02]  /*15c0*/  IMAD R97, R6, -0x2, R97 ;  /* 0xfffffffe06617824 */ /* 0x002fe400078e0261 */
[----:B0-----:R-:W-:Y:S01]  /*15d0*/  VIADD R99, R99, 0xffffffff ;  /* 0xffffffff63637836 */ /* 0x001fe20000000000 */
[----:B--2---:R-:W-:-:S07]  /*15e0*/  SHF.L.U64.HI R98, R8, 0x1, R0 ;  /* 0x0000000108627819 */ /* 0x004fce0000010200 */
.L_x_163:
[----:B------:R-:W-:-:S04]  /*15f0*/  SHF.L.U32 R0, R103, 0x1f, RZ ;  /* 0x0000001f67007819 */ /* 0x000fc800000006ff */
[----:B------:R-:W0:Y:S02]  /*1600*/  SYNCS.PHASECHK.TRANS64.TRYWAIT P0, [UR43+-0x8], R0 ;  /* 0xfffff800ff0075a7 */ /* 0x000e24000800016b */
[----:B01-34-:R-:W-:Y:S05]  /*1610*/  @!P0 BRA `(.L_x_16) ;  /* 0x0000006400108947 */ /* 0x01bfea0003800000 */
.L_x_190:
[----:B------:R-:W-:Y:S02]  /*1620*/  ULDC UR4, c[0x0][0x28c] ;  /* 0x0000a30000047ab9 */ /* 0x000fe40000000800 */
[----:B------:R-:W-:-:S13]  /*1630*/  ISETP.LT.AND P0, PT, RZ, UR4, PT ;  /* 0x00000004ff007c0c */ /* 0x000fda000bf01270 */
[----:B------:R-:W-:Y:S05]  /*1640*/  @P0 BRA `(.L_x_17) ;  /* 0x0000000000400947 */ /* 0x000fea0003800000 */
[----:B0-----:R-:W-:Y:S01]  /*1650*/  MOV R0, 0x0 ;  /* 0x0000000000007802 */ /* 0x001fe20000000f00 */
[----:B------:R-:W-:Y:S01]  /*1660*/  ULDC.64 UR4, c[0x4][0x68] ;  /* 0x01001a0000047ab9 */ /* 0x000fe20000000a00 */
[----:B------:R-:W-:Y:S01]  /*1670*/  ULDC.64 UR6, c[0x4][0x8] ;  /* 0x0100020000067ab9 */ /* 0x000fe20000000a00 */
[----:B------:R-:W-:Y:S01]  /*1680*/  IMAD.U32 R4, RZ, RZ, UR4 ;  /* 0x00000004ff047e24 */ /* 0x000fe2000f8e00ff */
[----:B------:R0:W1:Y:S01]  /*1690*/  LDC.64 R14, c[0x4][R0] ;  /* 0x01000000000e7b82 */ /* 0x0000620000000a00 */
[----:B------:R-:W-:Y:S01]  /*16a0*/  IMAD.U32 R5, RZ, RZ, UR5 ;  /* 0x00000005ff057e24 */ /* 0x000fe2000f8e00ff */
[----:B------:R-:W-:Y:S01]  /*16b0*/  ULDC.64 UR4, c[0x4][0x70] ;  /* 0x01001c0000047ab9 */ /* 0x000fe20000000a00 */
[----:B------:R-:W-:Y:S02]  /*16c0*/  IMAD.U32 R10, RZ, RZ, UR6 ;  /* 0x00000006ff0a7e24 */ /* 0x000fe4000f8e00ff */
[----:B------:R-:W-:Y:S02]  /*16d0*/  IMAD.U32 R6, RZ, RZ, UR4 ;  /* 0x00000004ff067e24 */ /* 0x000fe4000f8e00ff */
[----:B------:R-:W-:-:S02]  /*16e0*/  IMAD.U32 R7, RZ, RZ, UR5 ;  /* 0x00000005ff077e24 */ /* 0x000fc4000f8e00ff */
[----:B------:R-:W-:Y:S02]  /*16f0*/  IMAD.U32 R11, RZ, RZ, UR7 ;  /* 0x00000007ff0b7e24 */ /* 0x000fe4000f8e00ff */
[----:B------:R-:W-:Y:S02]  /*1700*/  IMAD.MOV.U32 R8, RZ, RZ, 0x1e1 ;  /* 0x000001e1ff087424 */ /* 0x000fe400078e00ff */
[----:B------:R-:W-:Y:S02]  /*1710*/  IMAD.MOV.U32 R12, RZ, RZ, 0x1 ;  /* 0x00000001ff0c7424 */ /* 0x000fe400078e00ff */
[----:B0-----:R-:W-:-:S07]  /*1720*/  IMAD.MOV.U32 R13, RZ, RZ, RZ ;  /* 0x000000ffff0d7224 */ /* 0x001fce00078e00ff */
[----:B------:R-:W-:-:S07]  /*1730*/  LEPC R20, `(.L_x_17) ;  /* 0x000000001014794e */ /* 0x000fce0000000000 */
[----:B-1---5:R-:W-:Y:S05]  /*1740*/  CALL.ABS.NOINC R14 ;  /* 0x000000000e007343 */ /* 0x022fea0003c00000 */
.L_x_17:
[----:B------:R-:W-:-:S13]  /*1750*/  ISETP.NE.AND P0, PT, R102, 0x3, PT ;  /* 0x000000036600780c */ /* 0x000fda0003f05270 */
[----:B------:R-:W-:Y:S05]  /*1760*/  @!P0 BRA `(.L_x_18) ;  /* 0x0000000000048947 */ /* 0x000fea0003800000 */
[----:B------:R-:W-:Y:S01]  /*1770*/  BPT.TRAP 0x1 ;  /* 0x000000040000795c */ /* 0x000fe20000300000 */
.L_x_18:
[----:B0-----:R-:W-:Y:S02]  /*1780*/  IMAD.U32 R3, RZ, RZ, UR38 ;  /* 0x00000026ff037e24 */ /* 0x001fe4000f8e00ff */
[----:B------:R-:W-:-:S03]  /*1790*/  IMAD.U32 R0, RZ, RZ, UR39 ;  /* 0x00000027ff007e24 */ /* 0x000fc6000f8e00ff */
[----:B------:R-:W-:Y:S02]  /*17a0*/  LEA R3, R3, UR41, 0x3 ;  /* 0x0000002903037c11 */ /* 0x000fe4000f8e18ff */
[----:B------:R-:W-:-:S04]  /*17b0*/  SHF.L.U32 R0, R0, 0x1f, RZ ;  /* 0x0000001f00007819 */ /* 0x000fc800000006ff */
[----:B------:R0:W1:Y:S01]  /*17c0*/  SYNCS.PHASECHK.TRANS64.TRYWAIT P1, [R3+URZ], R0 ;  /* 0x00000000030075a7 */ /* 0x000062000802017f */
[----:B------:R-:W-:Y:S05]  /*17d0*/  @!P0 BRA `(.L_x_19) ;  /* 0x0000000000048947 */ /* 0x000fea0003800000 */
[----:B------:R-:W-:Y:S01]  /*17e0*/  BPT.TRAP 0x1 ;  /* 0x000000040000795c */ /* 0x000fe20000300000 */
.L_x_19:
[----:B------:R-:W-:-:S05]  /*17f0*/  IMAD.U32 R4, RZ, RZ, UR42 ;  /* 0x0000002aff047e24 */ /* 0x000fca000f8e00ff */
[----:B------:R-:W-:Y:S01]  /*1800*/  ISETP.GE.AND P2, PT, R4, 0x1, PT ;  /* 0x000000010400780c */ /* 0x000fe20003f46270 */
[----:B-1----:R-:W-:-:S12]  /*1810*/  @P1 BRA `(.L_x_20) ;  /* 0x0000000000081947 */ /* 0x002fd80003800000 */
[----:B------:R-:W1:Y:S02]  /*1820*/  SYNCS.PHASECHK.TRANS64.TRYWAIT P1, [R3+URZ], R0 ;  /* 0x00000000030075a7 */ /* 0x000e64000802017f */
[----:B-1----:R-:W-:Y:S05]  /*1830*/  @!P1 BRA `(.L_x_21) ;  /* 0x0000006000a09947 */ /* 0x002fea0003800000 */
.L_x_20:
[----:B------:R-:W-:Y:S05]  /*1840*/  WARPSYNC.ALL ;  /* 0x0000000000007948 */ /* 0x000fea0003800000 */
[----:B------:R-:W-:Y:S01]  /*1850*/  UIADD3 UR4, UR41, 0x180, URZ ;  /* 0x0000018029047890 */ /* 0x000fe2000fffe03f */
[----:B------:R-:W-:Y:S01]  /*1860*/  WARPGROUP.ARRIVE ;  /* 0x00000000000079c5 */ /* 0x000fe20000000000 */
[----:B------:R-:W-:Y:S02]  /*1870*/  UIADD3 UR5, UR41, 0x12180, URZ ;  /* 0x0001218029057890 */ /* 0x000fe4000fffe03f */
[----:B------:R-:W-:Y:S02]  /*1880*/  USHF.R.U32.HI UR4, URZ, 0x4, UR4 ;  /* 0x000000043f047899 */ /* 0x000fe40008011604 */
[----:B------:R-:W-:-:S02]  /*1890*/  USHF.R.U32.HI UR5, URZ, 0x4, UR5 ;  /* 0x000000043f057899 */ /* 0x000fc40008011605 */
[----:B------:R-:W-:Y:S02]  /*18a0*/  ULOP3.LUT UR4, UR4, 0x3fff, URZ, 0xc0, !UPT ;  /* 0x00003fff04047892 */ /* 0x000fe4000f8ec03f */
[----:B------:R-:W-:Y:S02]  /*18b0*/  ULOP3.LUT UR5, UR5, 0x3fff, URZ, 0xc0, !UPT ;  /* 0x00003fff05057892 */ /* 0x000fe4000f8ec03f */
[----:B------:R-:W-:Y:S02]  /*18c0*/  ULOP3.LUT UR8, UR4, 0x10000, URZ, 0xfc, !UPT ;  /* 0x0001000004087892 */ /* 0x000fe4000f8efc3f */
[----:B------:R-:W-:Y:S02]  /*18d0*/  ULOP3.LUT UR9, UR5, 0x10000, URZ, 0xfc, !UPT ;  /* 0x0001000005097892 */ /* 0x000fe4000f8efc3f */
[----:B------:R-:W-:Y:S02]  /*18e0*/  ULEA UR10, UR38, UR8, 0x9 ;  /* 0x00000008260a7291 */ /* 0x000fe4000f8e483f */
[----:B------:R-:W-:Y:S01]  /*18f0*/  ULEA UR11, UR38, UR9, 0xa ;  /* 0x00000009260b7291 */ /* 0x000fe2000f8e503f */
[----:B------:R-:W-:Y:S01]  /*1900*/  UMOV UR5, 0x40000040 ;  /* 0x4000004000057882 */ /* 0x000fe20000000000 */
[----:B------:R-:W-:-:S03]  /*1910*/  UMOV UR7, 0x40000040 ;  /* 0x4000004000077882 */ /* 0x000fc60000000000 */
[----:B------:R-:W-:Y:S02]  /*1920*/  UMOV UR4, UR10 ;  /* 0x0000000a00047c82 */ /* 0x000fe40008000000 */
[----:B------:R-:W-:Y:S02]  /*1930*/  UMOV UR6, UR11 ;  /* 0x0000000b00067c82 */ /* 0x000fe40008000000 */
[----:B------:R-:W-:Y:S01]  /*1940*/  HGMMA.64x128x8.F32.TF32 R24, gdesc[UR4], RZ, !UPT, gsb0 ;  /* 0x05e00000041879f0 */ /* 0x000fe2000c0028ff */
[----:B------:R-:W-:Y:S02]  /*1950*/  UIADD3 UR4, UR10, 0x2, URZ ;  /* 0x000000020a047890 */ /* 0x000fe4000fffe03f */
[----:B------:R-:W-:Y:S01]  /*1960*/  UIADD3 UR6, UR11, 0x2, URZ ;  /* 0x000000020b067890 */ /* 0x000fe2000fffe03f */
[----:B------:R-:W-:Y:S01]  /*1970*/  UMOV UR5, 0x40000040 ;  /* 0x4000004000057882 */ /* 0x000fe20000000000 */
[----:B------:R-:W-:Y:S01]  /*1980*/  UMOV UR7, 0x40000040 ;  /* 0x4000004000077882 */ /* 0x000fe20000000000 */
[----:B------:R-:W-:-:S02]  /*1990*/  WARPGROUP.DEPBAR.LE gsb0, 0x0 ;  /* 0x00008000000079c5 */ /* 0x000fc40000010000 */
[----:B------:R-:W-:-:S06]  /*19a0*/  WARPGROUP.ARRIVE ;  /* 0x00000000000079c5 */ /* 0x000fcc0000000000 */
[----:B------:R-:W-:Y:S01]  /*19b0*/  HGMMA.64x128x8.F32.TF32 R24, gdesc[UR4], R24, gsb0 ;  /* 0x05e00000041879f0 */ /* 0x000fe20008002818 */
[----:B------:R-:W-:Y:S02]  /*19c0*/  UIADD3 UR4, UR10, 0x4, URZ ;  /* 0x000000040a047890 */ /* 0x000fe4000fffe03f */
[----:B------:R-:W-:Y:S01]  /*19d0*/  UIADD3 UR6, UR11, 0x4, URZ ;  /* 0x000000040b067890 */ /* 0x000fe2000fffe03f */
[----:B------:R-:W-:Y:S01]  /*19e0*/  UMOV UR5, 0x40000040 ;  /* 0x4000004000057882 */ /* 0x000fe20000000000 */
[----:B------:R-:W-:Y:S01]  /*19f0*/  UMOV UR7, 0x40000040 ;  /* 0x4000004000077882 */ /* 0x000fe20000000000 */
[----:B------:R-:W-:Y:S02]  /*1a00*/  WARPGROUP.DEPBAR.LE gsb0, 0x0 ;  /* 0x00008000000079c5 */ /* 0x000fe40000010000 */
        /* <DEDUP_REMOVED lines=8> */
[----:B------:R-:W-:Y:S03]  /*1a90*/  HGMMA.64x128x8.F32.TF32 R24, gdesc[UR4], R24, gsb0 ;  /* 0x05e00000041879f0 */ /* 0x000fe60008002818 */
[----:B------:R-:W-:Y:S02]  /*1aa0*/  WARPGROUP.DEPBAR.LE gsb0, 0x0 ;  /* 0x00008000000079c5 */ /* 0x000fe40000010000 */
[----:B------:R-:W-:Y:S05]  /*1ab0*/  @!P2 BRA `(.L_x_22) ;  /* 0x000000040010a947 */ /* 0x000fea0003800000 */
[----:B------:R-:W-:Y:S01]  /*1ac0*/  UIADD3 UR4, UR38, 0x1, URZ ;  /* 0x0000000126047890 */ /* 0x000fe2000fffe03f */
[----:B01----:R-:W-:Y:S01]  /*1ad0*/  IMAD.U32 R0, RZ, RZ, UR42 ;  /* 0x0000002aff007e24 */ /* 0x003fe2000f8e00ff */
[----:B------:R-:W-:Y:S02]  /*1ae0*/  UMOV UR11, UR38 ;  /* 0x00000026000b7c82 */ /* 0x000fe40008000000 */
[----:B------:R-:W-:-:S04]  /*1af0*/  UISETP.NE.AND UP0, UPT, UR4, 0x9, UPT ;  /* 0x000000090400788c */ /* 0x000fc8000bf05270 */
[----:B------:R-:W-:Y:S02]  /*1b00*/  USEL UR5, URZ, 0x1, UP0 ;  /* 0x000000013f057887 */ /* 0x000fe40008000000 */
[----:B------:R-:W-:Y:S02]  /*1b10*/  USEL UR10, UR4, URZ, UP0 ;  /* 0x0000003f040a7287 */ /* 0x000fe40008000000 */
[----:B------:R-:W-:-:S06]  /*1b20*/  ULOP3.LUT UR5, UR39, UR5, URZ, 0x3c, !UPT ;  /* 0x0000000527057292 */ /* 0x000fcc000f8e3c3f */
[----:B------:R-:W-:-:S07]  /*1b30*/  IMAD.U32 R5, RZ, RZ, UR5 ;  /* 0x00000005ff057e24 */ /* 0x000fce000f8e00ff */
.L_x_29:
[----:B01----:R-:W-:Y:S05]  /*1b40*/  @!P0 BRA `(.L_x_23) ;  /* 0x0000000000048947 */ /* 0x003fea0003800000 */
[----:B------:R-:W-:Y:S01]  /*1b50*/  BPT.TRAP 0x1 ;  /* 0x000000040000795c */ /* 0x000fe20000300000 */
.L_x_23:
[----:B------:R-:W-:Y:S01]  /*1b60*/  ULEA UR4, UR10, UR41, 0x3 ;  /* 0x000000290a047291 */ /* 0x000fe2000f8e183f */
[----:B------:R-:W-:-:S08]  /*1b70*/  SHF.L.U32 R3, R5, 0x1f, RZ ;  /* 0x0000001f05037819 */ /* 0x000fd000000006ff */
[----:B------:R0:W1:Y:S01]  /*1b80*/  SYNCS.PHASECHK.TRANS64.TRYWAIT P1, [UR4], R3 ;  /* 0x00000003ff0075a7 */ /* 0x0000620008020144 */
[----:B------:R-:W-:Y:S05]  /*1b90*/  @!P0 BRA `(.L_x_24) ;  /* 0x0000000000048947 */ /* 0x000fea0003800000 */
[----:B------:R-:W-:Y:S01]  /*1ba0*/  BPT.TRAP 0x1 ;  /* 0x000000040000795c */ /* 0x000fe20000300000 */
.L_x_24:
[----:B-1----:R-:W-:Y:S05]  /*1bb0*/  @P1 BRA `(.L_x_25) ;  /* 0x0000000000081947 */ /* 0x002fea0003800000 */
[----:B------:R-:W1:Y:S02]  /*1bc0*/  SYNCS.PHASECHK.TRANS64.TRYWAIT P1, [UR4], R3 ;  /* 0x00000003ff0075a7 */ /* 0x000e640008020144 */
[----:B-1----:R-:W-:Y:S05]  /*1bd0*/  @!P1 BRA `(.L_x_26) ;  /* 0x0000005c00cc9947 */ /* 0x002fea0003800000 */
.L_x_25:
[----:B------:R-:W-:Y:S01]  /*1be0*/  ULEA UR12, UR10, UR8, 0x9 ;  /* 0x000000080a0c7291 */ /* 0x000fe2000f8e483f */
[----:B------:R-:W-:Y:S01]  /*1bf0*/  WARPGROUP.ARRIVE ;  /* 0x00000000000079c5 */ /* 0x000fe20000000000 */
[----:B------:R-:W-:Y:S01]  /*1c00*/  ULEA UR13, UR10, UR9, 0xa ;  /* 0x000000090a0d7291 */ /* 0x000fe2000f8e503f */
[----:B------:R-:W-:Y:S01]  /*1c10*/  UMOV UR5, 0x40000040 ;  /* 0x4000004000057882 */ /* 0x000fe20000000000 */
[----:B------:R-:W-:-:S03]  /*1c20*/  UMOV UR7, 0x40000040 ;  /* 0x4000004000077882 */ /* 0x000fc60000000000 */
[----:B------:R-:W-:Y:S02]  /*1c30*/  UMOV UR4, UR12 ;  /* 0x0000000c00047c82 */ /* 0x000fe40008000000 */
[----:B------:R-:W-:Y:S02]  /*1c40*/  UMOV UR6, UR13 ;  /* 0x0000000d00067c82 */ /* 0x000fe40008000000 */
[----:B------:R-:W-:Y:S01]  /*1c50*/  HGMMA.64x128x8.F32.TF32 R24, gdesc[UR4], R24, gsb0 ;  /* 0x05e00000041879f0 */ /* 0x000fe20008002818 */
        /* <DEDUP_REMOVED lines=23> */
[----:B------:R-:W-:Y:S01]  /*1dd0*/  BPT.TRAP 0x1 ;  /* 0x000000040000795c */ /* 0x000fe20000300000 */
.L_x_27:
[----:B------:R-:W-:Y:S01]  /*1de0*/  ULEA UR4, UR11, UR41, 0x3 ;  /* 0x000000290b047291 */ /* 0x000fe2000f8e183f */
[----:B------:R-:W-:-:S03]  /*1df0*/  ISETP.GT.U32.AND P1, PT, R23, 0x1, PT ;  /* 0x000000011700780c */ /* 0x000fc60003f24070 */
[----:B------:R-:W-:-:S04]  /*1e00*/  UIADD3 UR4, UR4, 0x48, URZ ;  /* 0x0000004804047890 */ /* 0x000fc8000fffe03f */
[----:B------:R-:W-:-:S09]  /*1e10*/  UPRMT UR4, URZ, 0x654, UR4 ;  /* 0x000006543f047896 */ /* 0x000fd20008000004 */
[----:B------:R-:W-:Y:S01]  /*1e20*/  SYNCS.ARRIVE.TRANS64.RED.A1T0 RZ, [UR4], RZ ;  /* 0x000000ffffff79a7 */ /* 0x000fe20008100404 */
[----:B------:R-:W-:Y:S05]  /*1e30*/  @P1 BRA `(.L_x_28) ;  /* 0x0000000000041947 */ /* 0x000fea0003800000 */
[----:B------:R-:W-:Y:S01]  /*1e40*/  BPT.TRAP 0x1 ;  /* 0x000000040000795c */ /* 0x000fe20000300000 */
.L_x_28:
[----:B------:R-:W-:Y:S01]  /*1e50*/  UIADD3 UR10, UR10, 0x1, URZ ;  /* 0x000000010a0a7890 */ /* 0x000fe2000fffe03f */
[C---:B------:R-:W-:Y:S01]  /*1e60*/  ISETP.GT.AND P1, PT, R0.reuse, 0x1, PT ;  /* 0x000000010000780c */ /* 0x040fe20003f24270 */
[----:B------:R-:W-:Y:S01]  /*1e70*/  UIADD3 UR11, UR11, 0x1, URZ ;  /* 0x000000010b0b7890 */ /* 0x000fe2000fffe03f */
[----:B------:R-:W-:Y:S01]  /*1e80*/  VIADD R0, R0, 0xffffffff ;  /* 0xffffffff00007836 */ /* 0x000fe20000000000 */
[----:B------:R-:W-:Y:S02]  /*1e90*/  UISETP.NE.AND UP0, UPT, UR10, 0x9, UPT ;  /* 0x000000090a00788c */ /* 0x000fe4000bf05270 */
[----:B------:R-:W-:Y:S02]  /*1ea0*/  UISETP.NE.AND UP1, UPT, UR11, 0x9, UPT ;  /* 0x000000090b00788c */ /* 0x000fe4000bf25270 */
[----:B------:R-:W-:Y:S02]  /*1eb0*/  USEL UR4, URZ, 0x1, UP0 ;  /* 0x000000013f047887 */ /* 0x000fe40008000000 */
[----:B------:R-:W-:-:S02]  /*1ec0*/  USEL UR10, UR10, URZ, UP0 ;  /* 0x0000003f0a0a7287 */ /* 0x000fc40008000000 */
[----:B------:R-:W-:Y:S02]  /*1ed0*/  USEL UR11, UR11, URZ, UP1 ;  /* 0x0000003f0b0b7287 */ /* 0x000fe40008800000 */
[----:B------:R-:W-:Y:S01]  /*1ee0*/  LOP3.LUT R5, R5, UR4, RZ, 0x3c, !PT ;  /* 0x0000000405057c12 */ /* 0x000fe2000f8e3cff */
[----:B------:R-:W-:Y:S09]  /*1ef0*/  @P1 BRA `(.L_x_29) ;  /* 0xfffffffc00101947 */ /* 0x000ff2000383ffff */
.L_x_22:
[----:B01----:R-:W0:Y:S01]  /*1f00*/  LDC R0, c[0x0][0x28c] ;  /* 0x0000a300ff007b82 */ /* 0x003e220000000800 */
[----:B------:R-:W-:-:S04]  /*1f10*/  IMAD.U32 R3, RZ, RZ, UR47 ;  /* 0x0000002fff037e24 */ /* 0x000fc8000f8e00ff */
[----:B------:R1:W-:Y:S01]  /*1f20*/  SYNCS.ARRIVE.TRANS64.A1T0 RZ, [R3+UR46], RZ ;  /* 0x000000ff03ff79a7 */ /* 0x0003e2000810002e */
[----:B0-----:R-:W-:-:S13]  /*1f30*/  ISETP.GE.AND P1, PT, R0, 0x1, PT ;  /* 0x000000010000780c */ /* 0x001fda0003f26270 */
[----:B-1----:R-:W-:Y:S05]  /*1f40*/  @!P1 BRA `(.L_x_30) ;  /* 0x0000000000349947 */ /* 0x002fea0003800000 */
[----:B------:R-:W-:Y:S05]  /*1f50*/  @!P0 BRA `(.L_x_31) ;  /* 0x0000000000048947 */ /* 0x000fea0003800000 */
[----:B------:R-:W-:Y:S01]  /*1f60*/  BPT.TRAP 0x1 ;  /* 0x000000040000795c */ /* 0x000fe20000300000 */
.L_x_31:
[----:B------:R-:W-:Y:S01]  /*1f70*/  UIADD3 UR6, UR38, UR42, URZ ;  /* 0x0000002a26067290 */ /* 0x000fe2000fffe03f */
[----:B------:R-:W-:-:S03]  /*1f80*/  ISETP.GT.U32.AND P0, PT, R23, 0x1, PT ;  /* 0x000000011700780c */ /* 0x000fc60003f04070 */
[----:B------:R-:W-:-:S04]  /*1f90*/  UIMAD.WIDE.U32 UR4, UR6, 0x38e38e39, URZ ;  /* 0x38e38e39060478a5 */ /* 0x000fc8000f8e003f */
[----:B------:R-:W-:-:S04]  /*1fa0*/  USHF.R.U32.HI UR4, URZ, 0x1, UR5 ;  /* 0x000000013f047899 */ /* 0x000fc80008011605 */
[----:B------:R-:W-:-:S04]  /*1fb0*/  UIMAD UR6, UR4, -0x9, UR6 ;  /* 0xfffffff7040678a4 */ /* 0x000fc8000f8e0206 */
[----:B------:R-:W-:-:S04]  /*1fc0*/  ULEA UR6, UR6, UR41, 0x3 ;  /* 0x0000002906067291 */ /* 0x000fc8000f8e183f */
[----:B------:R-:W-:-:S04]  /*1fd0*/  UIADD3 UR6, UR6, 0x48, URZ ;  /* 0x0000004806067890 */ /* 0x000fc8000fffe03f */
[----:B------:R-:W-:-:S09]  /*1fe0*/  UPRMT UR6, URZ, 0x654, UR6 ;  /* 0x000006543f067896 */ /* 0x000fd20008000006 */
[----:B------:R-:W-:Y:S01]  /*1ff0*/  SYNCS.ARRIVE.TRANS64.RED.A1T0 RZ, [UR6], RZ ;  /* 0x000000ffffff79a7 */ /* 0x000fe20008100406 */
[----:B------:R-:W-:Y:S05]  /*2000*/  @P0 BRA `(.L_x_30) ;  /* 0x0000000000040947 */ /* 0x000fea0003800000 */
[----:B------:R-:W-:Y:S01]  /*2010*/  BPT.TRAP 0x1 ;  /* 0x000000040000795c */ /* 0x000fe20000300000 */
.L_x_30:
[----:B------:R-:W-:Y:S01]  /*2020*/  SHF.L.U32 R0, R103, 0x1f, RZ ;  /* 0x0000001f67007819 */ /* 0x000fe200000006ff */
[----:B------:R-:W-:Y:S01]  /*2030*/  UIADD3 UR38, UR38, UR45, URZ ;  /* 0x0000002d26267290 */ /* 0x000fe2000fffe03f */
[----:B------:R-:W-:Y:S01]  /*2040*/  SHF.R.S32.HI R9, RZ, 0x1f, R19 ;  /* 0x0000001fff097819 */ /* 0x000fe20000011413 */
[----:B------:R-:W-:Y:S01]  /*2050*/  UISETP.GE.U32.AND UP1, UPT, UR45, 0x9, UPT ;  /* 0x000000092d00788c */ /* 0x000fe2000bf26070 */
[----:B------:R-:W0:Y:S01]  /*2060*/  SYNCS.PHASECHK.TRANS64.TRYWAIT P0, [UR43+0x8], R0 ;  /* 0x00000800ff0075a7 */ /* 0x000e22000800016b */
[----:B------:R-:W-:-:S04]  /*2070*/  UISETP.GT.U32.AND UP0, UPT, UR38, 0x8, UPT ;  /* 0x000000082600788c */ /* 0x000fc8000bf04070 */
[----:B------:R-:W-:-:S04]  /*2080*/  UISETP.LT.U32.AND UP0, UPT, UR45, 0x9, UP0 ;  /* 0x000000092d00788c */ /* 0x000fc80008701070 */
[----:B------:R-:W-:Y:S02]  /*2090*/  USEL UR6, URZ, 0x1, !UP0 ;  /* 0x000000013f067887 */ /* 0x000fe4000c000000 */
[----:B------:R-:W-:Y:S02]  /*20a0*/  @UP1 UIMAD.WIDE.U32 UR4, UR38, 0x38e38e39, URZ ;  /* 0x38e38e39260418a5 */ /* 0x000fe4000f8e003f */
[----:B------:R-:W-:Y:S02]  /*20b0*/  ULOP3.LUT UR39, UR39, UR6, URZ, 0x3c, !UPT ;  /* 0x0000000627277292 */ /* 0x000fe4000f8e3c3f */
[----:B------:R-:W-:-:S04]  /*20c0*/  @UP1 USHF.R.U32.HI UR4, URZ, 0x1, UR5 ;  /* 0x000000013f041899 */ /* 0x000fc80008011605 */
[----:B------:R-:W-:Y:S01]  /*20d0*/  @UP1 ULOP3.LUT UR39, UR39, 0x1, UR4, 0x78, !UPT ;  /* 0x0000000127271892 */ /* 0x000fe2000f8e7804 */
[----:B0-----:R-:W-:Y:S11]  /*20e0*/  @!P0 BRA `(.L_x_32) ;  /* 0x0000005800a08947 */ /* 0x001ff60003800000 */
.L_x_191:
[----:B------:R-:W-:Y:S01]  /*20f0*/  ULDC.64 UR4, c[0x0][0x5d0] ;  /* 0x0001740000047ab9 */ /* 0x000fe20000000a00 */
[----:B------:R-:W-:Y:S01]  /*2100*/  ULDC UR6, c[0x0][0x284] ;  /* 0x0000a10000067ab9 */ /* 0x000fe20000000800 */
[----:B0-----:R-:W-:Y:S02]  /*2110*/  IMAD R0, R9, UR4, RZ ;  /* 0x0000000409007c24 */ /* 0x001fe4000f8e02ff */
[----:B------:R-:W-:Y:S02]  /*2120*/  IMAD.SHL.U32 R12, R18, 0x80, RZ ;  /* 0x00000080120c7824 */ /* 0x000fe400078e00ff */
[C---:B------:R-:W-:Y:S02]  /*2130*/  IMAD R3, R19.reuse, UR5, R0 ;  /* 0x0000000513037c24 */ /* 0x040fe4000f8e0200 */
[----:B------:R-:W-:Y:S01]  /*2140*/  IMAD.SHL.U32 R0, R22, 0x40, RZ ;  /* 0x0000004016007824 */ /* 0x000fe200078e00ff */
[----:B------:R-:W-:Y:S01]  /*2150*/  SHF.R.S32.HI R13, RZ, 0x1f, R12 ;  /* 0x0000001fff0d7819 */ /* 0x000fe2000001140c */
[----:B------:R-:W-:Y:S01]  /*2160*/  IMAD.WIDE.U32 R4, R19, UR4, R92 ;  /* 0x0000000413047c25 */ /* 0x000fe2000f8e005c */
[----:B------:R-:W-:-:S02]  /*2170*/  ULDC.64 UR4, c[0x0][0x5c8] ;  /* 0x0001720000047ab9 */ /* 0x000fc40000000a00 */
[----:B------:R-:W-:Y:S01]  /*2180*/  ISETP.GE.AND P0, PT, R0, UR6, PT ;  /* 0x0000000600007c0c */ /* 0x000fe2000bf06270 */
[----:B------:R-:W-:Y:S01]  /*2190*/  ULDC UR6, c[0x0][0x288] ;  /* 0x0000a20000067ab9 */ /* 0x000fe20000000800 */
[----:B------:R-:W-:Y:S01]  /*21a0*/  IADD3 R4, P1, R12, R4, RZ ;  /* 0x000000040c047210 */ /* 0x000fe20007f3e0ff */
[----:B------:R-:W-:Y:S01]  /*21b0*/  IMAD.WIDE R20, R22, 0x40, R90 ;  /* 0x0000004016147825 */ /* 0x000fe200078e025a */
[----:B------:R-:W-:Y:S02]  /*21c0*/  ISETP.GE.OR P0, PT, R12, UR6, P0 ;  /* 0x000000060c007c0c */ /* 0x000fe40008706670 */
[----:B------:R-:W-:Y:S01]  /*21d0*/  IADD3.X R5, R13, R5, R3, P1, !PT ;  /* 0x000000050d057210 */ /* 0x000fe20000ffe403 */
[----:B------:R-:W-:-:S04]  /*21e0*/  IMAD R7, R21, UR4, RZ ;  /* 0x0000000415077c24 */ /* 0x000fc8000f8e02ff */
[C---:B------:R-:W-:Y:S02]  /*21f0*/  IMAD R7, R20.reuse, UR5, R7 ;  /* 0x0000000514077c24 */ /* 0x040fe4000f8e0207 */
[----:B------:R-:W-:-:S04]  /*2200*/  IMAD.WIDE.U32 R104, R20, UR4, R4 ;  /* 0x0000000414687c25 */ /* 0x000fc8000f8e0004 */
[----:B------:R-:W-:Y:S05]  /*2210*/  @P0 BRA `(.L_x_33) ;  /* 0x0000003c00d80947 */ /* 0x000fea0003800000 */
[----:B-----5:R-:W-:Y:S01]  /*2220*/  FSETP.NEU.AND P1, PT, R89, RZ, PT ;  /* 0x000000ff5900720b */ /* 0x020fe20003f2d000 */
[----:B------:R-:W-:Y:S01]  /*2230*/  IMAD.IADD R3, R97, 0x1, -R12 ;  /* 0x0000000161037824 */ /* 0x000fe200078e0a0c */
[----:B------:R-:W-:Y:S01]  /*2240*/  BSSY B0, `(.L_x_33) ;  /* 0x00003f3000007945 */ /* 0x000fe20003800000 */
[----:B------:R-:W-:Y:S02]  /*2250*/  IMAD.IADD R0, R101, 0x1, -R0 ;  /* 0x0000000165007824 */ /* 0x000fe400078e0a00 */
[----:B------:R-:W-:Y:S01]  /*2260*/  IMAD.IADD R113, R105, 0x1, R7 ;  /* 0x0000000169717824 */ /* 0x000fe200078e0207 */
[----:B------:R-:W-:-:S04]  /*2270*/  ISETP.GT.AND P0, PT, R3, RZ, PT ;  /* 0x000000ff0300720c */ /* 0x000fc80003f04270 */
[----:B------:R-:W-:-:S03]  /*2280*/  ISETP.GT.AND P2, PT, R0, RZ, P0 ;  /* 0x000000ff0000720c */ /* 0x000fc60000744270 */
[----:B------:R-:W-:Y:S10]  /*2290*/  @!P1 BRA `(.L_x_34) ;  /* 0x0000002c001c9947 */ /* 0x000ff40003800000 */
[----:B------:R-:W0:Y:S01]  /*22a0*/  LDC.64 R106, c[0x0][0x5b8] ;  /* 0x00016e00ff6a7b82 */ /* 0x000e220000000a00 */
[----:B------:R-:W-:-:S07]  /*22b0*/  ULDC.64 UR4, c[0x0][0x5c0] ;  /* 0x0001700000047ab9 */ /* 0x000fce0000000a00 */
[----:B------:R-:W1:Y:S08]  /*22c0*/  LDC.64 R108, c[0x0][0x5b0] ;  /* 0x00016c00ff6c7b82 */ /* 0x000e700000000a00 */
[----:B------:R-:W2:Y:S01]  /*22d0*/  LDC.64 R110, c[0x0][0x5a8] ;  /* 0x00016a00ff6e7b82 */ /* 0x000ea20000000a00 */
[-C--:B0-----:R-:W-:Y:S02]  /*22e0*/  IMAD R6, R9, R106.reuse, RZ ;  /* 0x0000006a09067224 */ /* 0x081fe400078e02ff */
[----:B------:R-:W-:-:S04]  /*22f0*/  IMAD.WIDE.U32 R4, R19, R106, R92 ;  /* 0x0000006a13047225 */ /* 0x000fc800078e005c */
[----:B------:R-:W-:Y:S01]  /*2300*/  IMAD R105, R19, R107, R6 ;  /* 0x0000006b13697224 */ /* 0x000fe200078e0206 */
[----:B------:R-:W-:Y:S01]  /*2310*/  IADD3 R6, P1, R12, R4, RZ ;  /* 0x000000040c067210 */ /* 0x000fe20007f3e0ff */
[----:B-1----:R-:W-:-:S03]  /*2320*/  IMAD R4, R21, R108, RZ ;  /* 0x0000006c15047224 */ /* 0x002fc600078e02ff */
[----:B------:R-:W-:Y:S01]  /*2330*/  IADD3.X R7, R13, R5, R105, P1, !PT ;  /* 0x000000050d077210 */ /* 0x000fe20000ffe469 */
[C---:B------:R-:W-:Y:S02]  /*2340*/  IMAD R21, R20.reuse, R109, R4 ;  /* 0x0000006d14157224 */ /* 0x040fe400078e0204 */
[----:B------:R-:W-:-:S04]  /*2350*/  IMAD.WIDE.U32 R4, R20, R108, R6 ;  /* 0x0000006c14047225 */ /* 0x000fc800078e0006 */
[----:B------:R-:W-:Y:S01]  /*2360*/  IMAD.IADD R5, R5, 0x1, R21 ;  /* 0x0000000105057824 */ /* 0x000fe200078e0215 */
[----:B--2---:R-:W-:-:S04]  /*2370*/  LEA R10, P1, R4, R110, 0x2 ;  /* 0x0000006e040a7211 */ /* 0x004fc800078210ff */
[----:B------:R-:W-:-:S05]  /*2380*/  LEA.HI.X R11, R4, R111, R5, 0x2, P1 ;  /* 0x0000006f040b7211 */ /* 0x000fca00008f1405 */
[----:B------:R0:W2:Y:S01]  /*2390*/  @P2 LDG.E.LTC128B R18, desc[UR36][R10.64] ;  /* 0x000000240a122981 */ /* 0x0000a2000c1e1920 */
[----:B------:R-:W-:Y:S01]  /*23a0*/  IMAD.WIDE.U32 R4, R20, R108, R12 ;  /* 0x0000006c14047225 */ /* 0x000fe200078e000c */
[----:B------:R-:W-:Y:S01]  /*23b0*/  LEA R8, P3, R104, UR4, 0x2 ;  /* 0x0000000468087c11 */ /* 0x000fe2000f8610ff */
[----:B------:R-:W-:Y:S01]  /*23c0*/  BSSY B1, `(.L_x_35) ;  /* 0x0000014000017945 */ /* 0x000fe20003800000 */
[----:B------:R-:W-:Y:S02]  /*23d0*/  IADD3 R14, P1, R92, R4, RZ ;  /* 0x000000045c0e7210 */ /* 0x000fe40007f3e0ff */
[----:B------:R-:W-:Y:S02]  /*23e0*/  LEA.HI.X R9, R104, UR5, R113, 0x2, P3 ;  /* 0x0000000568097c11 */ /* 0x000fe400098f1471 */
[----:B------:R-:W-:Y:S01]  /*23f0*/  IADD3.X R15, R93, R21, R5, P1, !PT ;  /* 0x000000155d0f7210 */ /* 0x000fe20000ffe405 */
[----:B0-----:R-:W-:Y:S01]  /*2400*/  IMAD.SHL.U32 R10, R108, 0x8, RZ ;  /* 0x000000086c0a7824 */ /* 0x001fe200078e00ff */
[----:B------:R-:W-:-:S02]  /*2410*/  ISETP.GT.AND P1, PT, R3, 0x1, PT ;  /* 0x000000010300780c */ /* 0x000fc40003f24270 */
[----:B------:R-:W-:Y:S01]  /*2420*/  SHF.L.U64.HI R11, R108, 0x3, R109 ;  /* 0x000000036c0b7819 */ /* 0x000fe2000001026d */
[----:B------:R-:W-:Y:S01]  /*2430*/  IMAD.WIDE.U32 R14, R19, R106, R14 ;  /* 0x0000006a130e7225 */ /* 0x000fe200078e000e */
[----:B------:R-:W-:-:S03]  /*2440*/  ISETP.GT.AND P3, PT, R0, RZ, P1 ;  /* 0x000000ff0000720c */ /* 0x000fc60000f64270 */
[----:B------:R-:W-:Y:S01]  /*2450*/  IMAD.WIDE.U32 R10, R20, R108, R10 ;  /* 0x0000006c140a7225 */ /* 0x000fe200078e000a */
[----:B--2---:R-:W-:-:S05]  /*2460*/  LOP3.LUT R4, R18, 0xffffe000, RZ, 0xc0, !PT ;  /* 0xffffe00012047812 */ /* 0x004fca00078ec0ff */
[----:B------:R-:W-:Y:S01]  /*2470*/  FMUL R5, R4, R89 ;  /* 0x0000005904057220 */ /* 0x000fe20000400000 */
[----:B------:R-:W-:-:S03]  /*2480*/  LEA R4, P4, R14, R110, 0x2 ;  /* 0x0000006e0e047211 */ /* 0x000fc600078810ff */
[----:B------:R-:W-:Y:S01]  /*2490*/  FFMA R107, R24, R88, R5 ;  /* 0x00000058186b7223 */ /* 0x000fe20000000005 */
[----:B------:R-:W-:-:S04]  /*24a0*/  IMAD.IADD R5, R105, 0x1, R15 ;  /* 0x0000000169057824 */ /* 0x000fc800078e020f */
[----:B------:R-:W-:Y:S02]  /*24b0*/  F2FP.TF32.F32.PACK_B R107, R107 ;  /* 0x0000006bff6b723e */ /* 0x000fe400024050ff */
[----:B------:R-:W-:-:S03]  /*24c0*/  LEA.HI.X R5, R14, R111, R5, 0x2, P4 ;  /* 0x0000006f0e057211 */ /* 0x000fc600020f1405 */
[----:B------:R0:W-:Y:S01]  /*24d0*/  @P2 STG.E desc[UR36][R8.64], R107 ;  /* 0x0000006b08002986 */ /* 0x0001e2000c101924 */
[----:B------:R-:W-:Y:S05]  /*24e0*/  @!P3 BRA `(.L_x_36) ;  /* 0x000000000004b947 */ /* 0x000fea0003800000 */
[----:B------:R1:W5:Y:S02]  /*24f0*/  LDG.E.LTC128B R18, desc[UR36][R4.64+0x4] ;  /* 0x0000042404127981 */ /* 0x000364000c1e1920 */
.L_x_36:
[----:B------:R-:W-:Y:S05]  /*2500*/  BSYNC B1 ;  /* 0x0000000000017941 */ /* 0x000fea0003800000 */
.L_x_35:
[----:B-----5:R-:W-:Y:S01]  /*2510*/  LOP3.LUT R14, R18, 0xffffe000, RZ, 0xc0, !PT ;  /* 0xffffe000120e7812 */ /* 0x020fe200078ec0ff */
[----:B------:R-:W-:Y:S01]  /*2520*/  IMAD.IADD R21, R21, 0x1, R11 ;  /* 0x0000000115157824 */ /* 0x000fe200078e020b */
[----:B------:R-:W-:Y:S02]  /*2530*/  IADD3 R6, P2, R6, R10, RZ ;  /* 0x0000000a06067210 */ /* 0x000fe40007f5e0ff */
[----:B------:R-:W-:Y:S01]  /*2540*/  ISETP.GT.AND P0, PT, R0, 0x8, P0 ;  /* 0x000000080000780c */ /* 0x000fe20000704270 */
[----:B------:R-:W-:Y:S02]  /*2550*/  FMUL R14, R14, R89 ;  /* 0x000000590e0e7220 */ /* 0x000fe40000400000 */
[----:B------:R-:W-:Y:S02]  /*2560*/  IMAD.X R7, R21, 0x1, R7, P2 ;  /* 0x0000000115077824 */ /* 0x000fe400010e0607 */
[----:B------:R-:W-:Y:S01]  /*2570*/  FFMA R25, R25, R88, R14 ;  /* 0x0000005819197223 */ /* 0x000fe2000000000e */
[----:B------:R-:W-:-:S04]  /*2580*/  LEA R14, P2, R6, R110, 0x2 ;  /* 0x0000006e060e7211 */ /* 0x000fc800078410ff */
[----:B------:R-:W-:Y:S01]  /*2590*/  LEA.HI.X R15, R6, R111, R7, 0x2, P2 ;  /* 0x0000006f060f7211 */ /* 0x000fe200010f1407 */
[----:B------:R-:W-:Y:S01]  /*25a0*/  @P3 IMAD.MOV.U32 R6, RZ, RZ, R8 ;  /* 0x000000ffff063224 */ /* 0x000fe200078e0008 */
[----:B------:R-:W-:Y:S01]  /*25b0*/  F2FP.TF32.F32.PACK_B R25, R25 ;  /* 0x00000019ff19723e */ /* 0x000fe200024050ff */
[----:B------:R-:W-:-:S05]  /*25c0*/  @P3 IMAD.MOV.U32 R7, RZ, RZ, R9 ;  /* 0x000000ffff073224 */ /* 0x000fca00078e0009 */
[----:B------:R2:W-:Y:S04]  /*25d0*/  @P3 STG.E desc[UR36][R6.64+0x4], R25 ;  /* 0x0000041906003986 */ /* 0x0005e8000c101924 */
[----:B------:R-:W3:Y:S01]  /*25e0*/  @P0 LDG.E.LTC128B R18, desc[UR36][R14.64] ;  /* 0x000000240e120981 */ /* 0x000ee2000c1e1920 */
[----:B------:R-:W-:Y:S01]  /*25f0*/  IADD3 R12, P2, P3, R92, R10, R12 ;  /* 0x0000000a5c0c7210 */ /* 0x000fe20007b5e00c */
[----:B------:R-:W-:Y:S01]  /*2600*/  BSSY B1, `(.L_x_37) ;  /* 0x0000011000017945 */ /* 0x000fe20003800000 */
[----:B------:R-:W-:Y:S02]  /*2610*/  ISETP.GT.AND P1, PT, R0, 0x8, P1 ;  /* 0x000000080000780c */ /* 0x000fe40000f24270 */
[----:B------:R-:W-:-:S03]  /*2620*/  IADD3.X R13, R93, R21, R13, P2, P3 ;  /* 0x000000155d0d7210 */ /* 0x000fc600017e640d */
[----:B------:R-:W-:Y:S01]  /*2630*/  IMAD.WIDE.U32 R12, R19, R106, R12 ;  /* 0x0000006a130c7225 */ /* 0x000fe200078e000c */
[----:B------:R-:W-:-:S03]  /*2640*/  SHF.L.U64.HI R19, R94, 0x2, R95 ;  /* 0x000000025e137819 */ /* 0x000fc6000001025f */
[----:B------:R-:W-:Y:S01]  /*2650*/  IMAD.IADD R13, R105, 0x1, R13 ;  /* 0x00000001690d7824 */ /* 0x000fe200078e020d */
[----:B--2---:R-:W-:-:S04]  /*2660*/  LEA R6, P3, R12, R110, 0x2 ;  /* 0x0000006e0c067211 */ /* 0x004fc800078610ff */
[----:B------:R-:W-:Y:S02]  /*2670*/  LEA.HI.X R7, R12, R111, R13, 0x2, P3 ;  /* 0x0000006f0c077211 */ /* 0x000fe400018f140d */
[----:B---3--:R-:W-:-:S05]  /*2680*/  LOP3.LUT R10, R18, 0xffffe000, RZ, 0xc0, !PT ;  /* 0xffffe000120a7812 */ /* 0x008fca00078ec0ff */
[----:B------:R-:W-:Y:S01]  /*2690*/  FMUL R11, R10, R89 ;  /* 0x000000590a0b7220 */ /* 0x000fe20000400000 */
[----:B------:R-:W-:-:S03]  /*26a0*/  LEA R10, P2, R94, R8, 0x2 ;  /* 0x000000085e0a7211 */ /* 0x000fc600078410ff */
[----:B------:R-:W-:Y:S02]  /*26b0*/  FFMA R21, R26, R88, R11 ;  /* 0x000000581a157223 */ /* 0x000fe4000000000b */
[----:B------:R-:W-:-:S03]  /*26c0*/  IMAD.X R11, R19, 0x1, R9, P2 ;  /* 0x00000001130b7824 */ /* 0x000fc600010e0609 */
[----:B------:R-:W-:-:S05]  /*26d0*/  F2FP.TF32.F32.PACK_B R21, R21 ;  /* 0x00000015ff15723e */ /* 0x000fca00024050ff */
[----:B------:R2:W-:Y:S01]  /*26e0*/  @P0 STG.E desc[UR36][R10.64], R21 ;  /* 0x000000150a000986 */ /* 0x0005e2000c101924 */
[----:B------:R-:W-:Y:S05]  /*26f0*/  @!P1 BRA `(.L_x_38) ;  /* 0x0000000000049947 */ /* 0x000fea0003800000 */
[----:B------:R3:W5:Y:S02]  /*2700*/  LDG.E.LTC128B R18, desc[UR36][R6.64+0x4] ;  /* 0x0000042406127981 */ /* 0x000764000c1e1920 */
.L_x_38:
[----:B------:R-:W-:Y:S05]  /*2710*/  BSYNC B1 ;  /* 0x0000000000017941 */ /* 0x000fea0003800000 */
.L_x_37:
[----:B-----5:R-:W-:Y:S01]  /*2720*/  LOP3.LUT R12, R18, 0xffffe000, RZ, 0xc0, !PT ;  /* 0xffffe000120c7812 */ /* 0x020fe200078ec0ff */
[----:B------:R-:W-:Y:S01]  /*2730*/  BSSY B1, `(.L_x_39) ;  /* 0x0000009000017945 */ /* 0x000fe20003800000 */
[----:B------:R-:W-:-:S03]  /*2740*/  ISETP.GT.AND P0, PT, R3, 0x8, PT ;  /* 0x000000080300780c */ /* 0x000fc60003f04270 */
[----:B------:R-:W-:Y:S01]  /*2750*/  FMUL R12, R12, R89 ;  /* 0x000000590c0c7220 */ /* 0x000fe20000400000 */
[----:B------:R-:W-:-:S03]  /*2760*/  ISETP.GT.AND P2, PT, R0, RZ, P0 ;  /* 0x000000ff0000720c */ /* 0x000fc60000744270 */
[----:B------:R-:W-:-:S05]  /*2770*/  FFMA R27, R27, R88, R12 ;  /* 0x000000581b1b7223 */ /* 0x000fca000000000c */
[----:B------:R-:W-:-:S05]  /*2780*/  F2FP.TF32.F32.PACK_B R27, R27 ;  /* 0x0000001bff1b723e */ /* 0x000fca00024050ff */
[----:B------:R4:W-:Y:S01]  /*2790*/  @P1 STG.E desc[UR36][R10.64+0x4], R27 ;  /* 0x0000041b0a001986 */ /* 0x0009e2000c101924 */
[----:B------:R-:W-:Y:S05]  /*27a0*/  @!P2 BRA `(.L_x_40) ;  /* 0x000000000004a947 */ /* 0x000fea0003800000 */
[----:B------:R0:W5:Y:S02]  /*27b0*/  LDG.E.LTC128B R18, desc[UR36][R4.64+0x20] ;  /* 0x0000202404127981 */ /* 0x000164000c1e1920 */
.L_x_40:
[----:B------:R-:W-:Y:S05]  /*27c0*/  BSYNC B1 ;  /* 0x0000000000017941 */ /* 0x000fea0003800000 */
.L_x_39:
        /* <DEDUP_REMOVED lines=10> */
.L_x_42:
[----:B------:R-:W-:Y:S05]  /*2870*/  BSYNC B1 ;  /* 0x0000000000017941 */ /* 0x000fea0003800000 */
.L_x_41:
[----:B-----5:R-:W-:Y:S01]  /*2880*/  LOP3.LUT R12, R18, 0xffffe000, RZ, 0xc0, !PT ;  /* 0xffffe000120c7812 */ /* 0x020fe200078ec0ff */
[----:B------:R-:W-:Y:S01]  /*2890*/  BSSY B1, `(.L_x_43) ;  /* 0x0000008000017945 */ /* 0x000fe20003800000 */
[----:B------:R-:W-:-:S03]  /*28a0*/  ISETP.GT.AND P0, PT, R0, 0x8, P0 ;  /* 0x000000080000780c */ /* 0x000fc60000704270 */
[----:B------:R-:W-:-:S04]  /*28b0*/  FMUL R12, R12, R89 ;  /* 0x000000590c0c7220 */ /* 0x000fc80000400000 */
[----:B------:R-:W-:-:S05]  /*28c0*/  FFMA R29, R29, R88, R12 ;  /* 0x000000581d1d7223 */ /* 0x000fca000000000c */
[----:B------:R-:W-:-:S05]  /*28d0*/  F2FP.TF32.F32.PACK_B R29, R29 ;  /* 0x0000001dff1d723e */ /* 0x000fca00024050ff */
[----:B------:R0:W-:Y:S01]  /*28e0*/  @P3 STG.E desc[UR36][R8.64+0x24], R29 ;  /* 0x0000241d08003986 */ /* 0x0001e2000c101924 */
[----:B------:R-:W-:Y:S05]  /*28f0*/  @!P0 BRA `(.L_x_44) ;  /* 0x0000000000048947 */ /* 0x000fea0003800000 */
[----:B------:R0:W5:Y:S02]  /*2900*/  LDG.E.LTC128B R18, desc[UR36][R6.64+0x20] ;  /* 0x0000202406127981 */ /* 0x000164000c1e1920 */
.L_x_44:
[----:B------:R-:W-:Y:S05]  /*2910*/  BSYNC B1 ;  /* 0x0000000000017941 */ /* 0x000fea0003800000 */
.L_x_43:
[----:B-----5:R-:W-:Y:S01]  /*2920*/  LOP3.LUT R12, R18, 0xffffe000, RZ, 0xc0, !PT ;  /* 0xffffe000120c7812 */ /* 0x020fe200078ec0ff */
[----:B------:R-:W-:Y:S01]  /*2930*/  BSSY B1, `(.L_x_45) ;  /* 0x0000008000017945 */ /* 0x000fe20003800000 */
[----:B------:R-:W-:-:S03]  /*2940*/  ISETP.GT.AND P1, PT, R0, 0x8, P1 ;  /* 0x000000080000780c */ /* 0x000fc60000f24270 */
[----:B0-----:R-:W-:-:S04]  /*2950*/  FMUL R13, R12, R89 ;  /* 0x000000590c0d7220 */ /* 0x001fc80000400000 */
[----:B------:R-:W-:-:S05]  /*2960*/  FFMA R13, R30, R88, R13 ;  /* 0x000000581e0d7223 */ /* 0x000fca000000000d */
[----:B------:R-:W-:-:S05]  /*2970*/  F2FP.TF32.F32.PACK_B R13, R13 ;  /* 0x0000000dff0d723e */ /* 0x000fca00024050ff */
[----:B------:R0:W-:Y:S01]  /*2980*/  @P0 STG.E desc[UR36][R10.64+0x20], R13 ;  /* 0x0000200d0a000986 */ /* 0x0001e2000c101924 */
[----:B------:R-:W-:Y:S05]  /*2990*/  @!P1 BRA `(.L_x_46) ;  /* 0x0000000000049947 */ /* 0x000fea0003800000 */
[----:B------:R0:W5:Y:S02]  /*29a0*/  LDG.E.LTC128B R18, desc[UR36][R6.64+0x24] ;  /* 0x0000242406127981 */ /* 0x000164000c1e1920 */
.L_x_46:
[----:B------:R-:W-:Y:S05]  /*29b0*/  BSYNC B1 ;  /* 0x0000000000017941 */ /* 0x000fea0003800000 */
.L_x_45:
        /* <DEDUP_REMOVED lines=10> */
.L_x_48:
[----:B------:R-:W-:Y:S05]  /*2a60*/  BSYNC B1 ;  /* 0x0000000000017941 */ /* 0x000fea0003800000 */
.L_x_47:
[----:B-----5:R-:W-:Y:S01]  /*2a70*/  LOP3.LUT R12, R18, 0xffffe000, RZ, 0xc0, !PT ;  /* 0xffffe000120c7812 */ /* 0x020fe200078ec0ff */
[----:B------:R-:W-:Y:S01]  /*2a80*/  BSSY B1, `(.L_x_49) ;  /* 0x0000009000017945 */ /* 0x000fe20003800000 */
[----:B------:R-:W-:-:S03]  /*2a90*/  ISETP.GT.AND P1, PT, R3, 0x11, PT ;  /* 0x000000110300780c */ /* 0x000fc60003f24270 */
[----:B0-----:R-:W-:Y:S01]  /*2aa0*/  FMUL R13, R12, R89 ;  /* 0x000000590c0d7220 */ /* 0x001fe20000400000 */
[----:B------:R-:W-:-:S03]  /*2ab0*/  ISETP.GT.AND P3, PT, R0, RZ, P1 ;  /* 0x000000ff0000720c */ /* 0x000fc60000f64270 */
[----:B------:R-:W-:-:S05]  /*2ac0*/  FFMA R13, R32, R88, R13 ;  /* 0x00000058200d7223 */ /* 0x000fca000000000d */
[----:B------:R-:W-:-:S05]  /*2ad0*/  F2FP.TF32.F32.PACK_B R13, R13 ;  /* 0x0000000dff0d723e */ /* 0x000fca00024050ff */
[----:B------:R0:W-:Y:S01]  /*2ae0*/  @P2 STG.E desc[UR36][R8.64+0x40], R13 ;  /* 0x0000400d08002986 */ /* 0x0001e2000c101924 */
[----:B------:R-:W-:Y:S05]  /*2af0*/  @!P3 BRA `(.L_x_50) ;  /* 0x000000000004b947 */ /* 0x000fea0003800000 */
[----:B------:R0:W5:Y:S02]  /*2b00*/  LDG.E.LTC128B R18, desc[UR36][R4.64+0x44] ;  /* 0x0000442404127981 */ /* 0x000164000c1e1920 */
.L_x_50:
[----:B------:R-:W-:Y:S05]  /*2b10*/  BSYNC B1 ;  /* 0x0000000000017941 */ /* 0x000fea0003800000 */
.L_x_49:
        /* <DEDUP_REMOVED lines=9> */
.L_x_52:
[----:B------:R-:W-:Y:S05]  /*2bb0*/  BSYNC B1 ;  /* 0x0000000000017941 */ /* 0x000fea0003800000 */
.L_x_51:
        /* <DEDUP_REMOVED lines=9> */
.L_x_54:
[----:B------:R-:W-:Y:S05]  /*2c50*/  BSYNC B1 ;  /* 0x0000000000017941 */ /* 0x000fea0003800000 */
.L_x_53:
        /* <DEDUP_REMOVED lines=10> */
.L_x_56:
[----:B------:R-:W-:Y:S05]  /*2d00*/  BSYNC B1 ;  /* 0x0000000000017941 */ /* 0x000fea0003800000 */
.L_x_55:
        /* <DEDUP_REMOVED lines=10> */
.L_x_58:
[----:B------:R-:W-:Y:S05]  /*2db0*/  BSYNC B1 ;  /* 0x0000000000017941 */ /* 0x000fea0003800000 */
.L_x_57:
        /* <DEDUP_REMOVED lines=9> */
.L_x_60:
[----:B------:R-:W-:Y:S05]  /*2e50*/  BSYNC B1 ;  /* 0x0000000000017941 */ /* 0x000fea0003800000 */
.L_x_59:
        /* <DEDUP_REMOVED lines=9> */
.L_x_62:
[----:B------:R-:W-:Y:S05]  /*2ef0*/  BSYNC B1 ;  /* 0x0000000000017941 */ /* 0x000fea0003800000 */
.L_x_61:
        /* <DEDUP_REMOVED lines=10> */
.L_x_64:
[----:B------:R-:W-:Y:S05]  /*2fa0*/  BSYNC B1 ;  /* 0x0000000000017941 */ /* 0x000fea0003800000 */
.L_x_63:
        /* <DEDUP_REMOVED lines=10> */
.L_x_66:
[----:B------:R-:W-:Y:S05]  /*3050*/  BSYNC B1 ;  /* 0x0000000000017941 */ /* 0x000fea0003800000 */
.L_x_65:
        /* <DEDUP_REMOVED lines=9> */
.L_x_68:
[----:B------:R-:W-:Y:S05]  /*30f0*/  BSYNC B1 ;  /* 0x0000000000017941 */ /* 0x000fea0003800000 */
.L_x_67:
        /* <DEDUP_REMOVED lines=9> */
.L_x_70:
[----:B------:R-:W-:Y:S05]  /*3190*/  BSYNC B1 ;  /* 0x0000000000017941 */ /* 0x000fea0003800000 */
.L_x_69:
        /* <DEDUP_REMOVED lines=10> */
.L_x_72:
[----:B------:R-:W-:Y:S05]  /*3240*/  BSYNC B1 ;  /* 0x0000000000017941 */ /* 0x000fea0003800000 */
.L_x_71:
        /* <DEDUP_REMOVED lines=10> */
.L_x_74:
[----:B------:R-:W-:Y:S05]  /*32f0*/  BSYNC B1 ;  /* 0x0000000000017941 */ /* 0x000fea0003800000 */
.L_x_73:
        /* <DEDUP_REMOVED lines=9> */
.L_x_76:
[----:B------:R-:W-:Y:S05]  /*3390*/  BSYNC B1 ;  /* 0x0000000000017941 */ /* 0x000fea0003800000 */
.L_x_75:
        /* <DEDUP_REMOVED lines=9> */
.L_x_78:
[----:B------:R-:W-:Y:S05]  /*3430*/  BSYNC B1 ;  /* 0x0000000000017941 */ /* 0x000fea0003800000 */
.L_x_77:
        /* <DEDUP_REMOVED lines=10> */
.L_x_80:
[----:B------:R-:W-:Y:S05]  /*34e0*/  BSYNC B1 ;  /* 0x0000000000017941 */ /* 0x000fea0003800000 */
.L_x_79:
        /* <DEDUP_REMOVED lines=10> */
.L_x_82:
[----:B------:R-:W-:Y:S05]  /*3590*/  BSYNC B1 ;  /* 0x0000000000017941 */ /* 0x000fea0003800000 */
.L_x_81:
        /* <DEDUP_REMOVED lines=9> */
.L_x_84:
[----:B------:R-:W-:Y:S05]  /*3630*/  BSYNC B1 ;  /* 0x0000000000017941 */ /* 0x000fea0003800000 */
.L_x_83:
        /* <DEDUP_REMOVED lines=9> */
.L_x_86:
[----:B------:R-:W-:Y:S05]  /*36d0*/  BSYNC B1 ;  /* 0x0000000000017941 */ /* 0x000fea0003800000 */
.L_x_85:
        /* <DEDUP_REMOVED lines=10> */
.L_x_88:
[----:B------:R-:W-:Y:S05]  /*3780*/  BSYNC B1 ;  /* 0x0000000000017941 */ /* 0x000fea0003800000 */
.L_x_87:
        /* <DEDUP_REMOVED lines=10> */
.L_x_90:
[----:B------:R-:W-:Y:S05]  /*3830*/  BSYNC B1 ;  /* 0x0000000000017941 */ /* 0x000fea0003800000 */
.L_x_89:
        /* <DEDUP_REMOVED lines=9> */
.L_x_92:
[----:B------:R-:W-:Y:S05]  /*38d0*/  BSYNC B1 ;  /* 0x0000000000017941 */ /* 0x000fea0003800000 */
.L_x_91:
        /* <DEDUP_REMOVED lines=9> */
.L_x_94:
[----:B------:R-:W-:Y:S05]  /*3970*/  BSYNC B1 ;  /* 0x0000000000017941 */ /* 0x000fea0003800000 */
.L_x_93:
        /* <DEDUP_REMOVED lines=10> */
.L_x_96:
[----:B------:R-:W-:Y:S05]  /*3a20*/  BSYNC B1 ;  /* 0x0000000000017941 */ /* 0x000fea0003800000 */
.L_x_95:
        /* <DEDUP_REMOVED lines=10> */
.L_x_98:
[----:B------:R-:W-:Y:S05]  /*3ad0*/  BSYNC B1 ;  /* 0x0000000000017941 */ /* 0x000fea0003800000 */
.L_x_97:
        /* <DEDUP_REMOVED lines=9> */
.L_x_100:
[----:B------:R-:W-:Y:S05]  /*3b70*/  BSYNC B1 ;  /* 0x0000000000017941 */ /* 0x000fea0003800000 */
.L_x_99:
        /* <DEDUP_REMOVED lines=9> */
.L_x_102:
[----:B------:R-:W-:Y:S05]  /*3c10*/  BSYNC B1 ;  /* 0x0000000000017941 */ /* 0x000fea0003800000 */
.L_x_101:
        /* <DEDUP_REMOVED lines=10> */
.L_x_104:
[----:B------:R-:W-:Y:S05]  /*3cc0*/  BSYNC B1 ;  /* 0x0000000000017941 */ /* 0x000fea0003800000 */
.L_x_103:
        /* <DEDUP_REMOVED lines=10> */
.L_x_106:
[----:B------:R-:W-:Y:S05]  /*3d70*/  BSYNC B1 ;  /* 0x0000000000017941 */ /* 0x000fea0003800000 */
.L_x_105:
        /* <DEDUP_REMOVED lines=9> */
.L_x_108:
[----:B------:R-:W-:Y:S05]  /*3e10*/  BSYNC B1 ;  /* 0x0000000000017941 */ /* 0x000fea0003800000 */
.L_x_107:
        /* <DEDUP_REMOVED lines=9> */
.L_x_110:
[----:B------:R-:W-:Y:S05]  /*3eb0*/  BSYNC B1 ;  /* 0x0000000000017941 */ /* 0x000fea0003800000 */
.L_x_109:
        /* <DEDUP_REMOVED lines=10> */
.L_x_112:
[----:B------:R-:W-:Y:S05]  /*3f60*/  BSYNC B1 ;  /* 0x0000000000017941 */ /* 0x000fea0003800000 */
.L_x_111:
        /* <DEDUP_REMOVED lines=10> */
.L_x_114:
[----:B------:R-:W-:Y:S05]  /*4010*/  BSYNC B1 ;  /* 0x0000000000017941 */ /* 0x000fea0003800000 */
.L_x_113:
        /* <DEDUP_REMOVED lines=9> */
.L_x_116:
[----:B------:R-:W-:Y:S05]  /*40b0*/  BSYNC B1 ;  /* 0x0000000000017941 */ /* 0x000fea0003800000 */
.L_x_115:
        /* <DEDUP_REMOVED lines=9> */
.L_x_118:
[----:B------:R-:W-:Y:S05]  /*4150*/  BSYNC B1 ;  /* 0x0000000000017941 */ /* 0x000fea0003800000 */
.L_x_117:
        /* <DEDUP_REMOVED lines=10> */
.L_x_120:
[----:B------:R-:W-:Y:S05]  /*4200*/  BSYNC B1 ;  /* 0x0000000000017941 */ /* 0x000fea0003800000 */
.L_x_119:
        /* <DEDUP_REMOVED lines=10> */
.L_x_122:
[----:B------:R-:W-:Y:S05]  /*42b0*/  BSYNC B1 ;  /* 0x0000000000017941 */ /* 0x000fea0003800000 */
.L_x_121:
        /* <DEDUP_REMOVED lines=9> */
.L_x_124:
[----:B------:R-:W-:Y:S05]  /*4350*/  BSYNC B1 ;  /* 0x0000000000017941 */ /* 0x000fea0003800000 */
.L_x_123:
        /* <DEDUP_REMOVED lines=9> */
.L_x_126:
[----:B------:R-:W-:Y:S05]  /*43f0*/  BSYNC B1 ;  /* 0x0000000000017941 */ /* 0x000fea0003800000 */
.L_x_125:
        /* <DEDUP_REMOVED lines=10> */
.L_x_128:
[----:B------:R-:W-:Y:S05]  /*44a0*/  BSYNC B1 ;  /* 0x0000000000017941 */ /* 0x000fea0003800000 */
.L_x_127:
        /* <DEDUP_REMOVED lines=10> */
.L_x_130:
[----:B------:R-:W-:Y:S05]  /*4550*/  BSYNC B1 ;  /* 0x0000000000017941 */ /* 0x000fea0003800000 */
.L_x_129:
        /* <DEDUP_REMOVED lines=9> */
.L_x_132:
[----:B------:R-:W-:Y:S05]  /*45f0*/  BSYNC B1 ;  /* 0x0000000000017941 */ /* 0x000fea0003800000 */
.L_x_131:
        /* <DEDUP_REMOVED lines=9> */
.L_x_134:
[----:B------:R-:W-:Y:S05]  /*4690*/  BSYNC B1 ;  /* 0x0000000000017941 */ /* 0x000fea0003800000 */
.L_x_133:
        /* <DEDUP_REMOVED lines=10> */
.L_x_136:
[----:B------:R-:W-:Y:S05]  /*4740*/  BSYNC B1 ;  /* 0x0000000000017941 */ /* 0x000fea0003800000 */
.L_x_135:
        /* <DEDUP_REMOVED lines=10> */
.L_x_138:
[----:B------:R-:W-:Y:S05]  /*47f0*/  BSYNC B1 ;  /* 0x0000000000017941 */ /* 0x000fea0003800000 */
.L_x_137:
        /* <DEDUP_REMOVED lines=9> */
.L_x_140:
[----:B------:R-:W-:Y:S05]  /*4890*/  BSYNC B1 ;  /* 0x0000000000017941 */ /* 0x000fea0003800000 */
.L_x_139:
        /* <DEDUP_REMOVED lines=9> */
.L_x_142:
[----:B------:R-:W-:Y:S05]  /*4930*/  BSYNC B1 ;  /* 0x0000000000017941 */ /* 0x000fea0003800000 */
.L_x_141:
        /* <DEDUP_REMOVED lines=10> */
.L_x_144:
[----:B------:R-:W-:Y:S05]  /*49e0*/  BSYNC B1 ;  /* 0x0000000000017941 */ /* 0x000fea0003800000 */
.L_x_143:
        /* <DEDUP_REMOVED lines=10> */
.L_x_146:
[----:B------:R-:W-:Y:S05]  /*4a90*/  BSYNC B1 ;  /* 0x0000000000017941 */ /* 0x000fea0003800000 */
.L_x_145:
        /* <DEDUP_REMOVED lines=9> */
.L_x_148:
[----:B------:R-:W-:Y:S05]  /*4b30*/  BSYNC B1 ;  /* 0x0000000000017941 */ /* 0x000fea0003800000 */
.L_x_147:
        /* <DEDUP_REMOVED lines=9> */
.L_x_150:
[----:B------:R-:W-:Y:S05]  /*4bd0*/  BSYNC B1 ;  /* 0x0000000000017941 */ /* 0x000fea0003800000 */
.L_x_149:
        /* <DEDUP_REMOVED lines=10> */
.L_x_152:
[----:B------:R-:W-:Y:S05]  /*4c80*/  BSYNC B1 ;  /* 0x0000000000017941 */ /* 0x000fea0003800000 */
.L_x_151:
        /* <DEDUP_REMOVED lines=10> */
.L_x_154:
[----:B------:R-:W-:Y:S05]  /*4d30*/  BSYNC B1 ;  /* 0x0000000000017941 */ /* 0x000fea0003800000 */
.L_x_153:
[----:B01---5:R-:W-:Y:S01]  /*4d40*/  LOP3.LUT R4, R18, 0xffffe000, RZ, 0xc0, !PT ;  /* 0xffffe00012047812 */ /* 0x023fe200078ec0ff */
        /* <DEDUP_REMOVED lines=8> */
.L_x_156:
[----:B------:R-:W-:Y:S05]  /*4dd0*/  BSYNC B1 ;  /* 0x0000000000017941 */ /* 0x000fea0003800000 */
.L_x_155:
[----:B-----5:R-:W-:Y:S01]  /*4de0*/  LOP3.LUT R4, R18, 0xffffe000, RZ, 0xc0, !PT ;  /* 0xffffe00012047812 */ /* 0x020fe200078ec0ff */
[----:B------:R-:W-:Y:S01]  /*4df0*/  @P0 IMAD.MOV.U32 R5, RZ, RZ, R11 ;  /* 0x000000ffff050224 */ /* 0x000fe200078e000b */
[----:B------:R-:W-:Y:S01]  /*4e00*/  ISETP.GT.AND P1, PT, R0, 0x8, P1 ;  /* 0x000000080000780c */ /* 0x000fe20000f24270 */
[----:B------:R-:W-:Y:S02]  /*4e10*/  BSSY B1, `(.L_x_157) ;  /* 0x0000008000017945 */ /* 0x000fe40003800000 */
[----:B------:R-:W-:Y:S01]  /*4e20*/  FMUL R3, R4, R89 ;  /* 0x0000005904037220 */ /* 0x000fe20000400000 */
[----:B------:R-:W-:-:S03]  /*4e30*/  @P0 IMAD.MOV.U32 R4, RZ, RZ, R10 ;  /* 0x000000ffff040224 */ /* 0x000fc600078e000a */
[----:B------:R-:W-:-:S05]  /*4e40*/  FFMA R3, R86, R88, R3 ;  /* 0x0000005856037223 */ /* 0x000fca0000000003 */
[----:B------:R-:W-:-:S05]  /*4e50*/  F2FP.TF32.F32.PACK_B R3, R3 ;  /* 0x00000003ff03723e */ /* 0x000fca00024050ff */
[----:B------:R0:W-:Y:S01]  /*4e60*/  @P0 STG.E desc[UR36][R4.64+0x1e0], R3 ;  /* 0x0001e00304000986 */ /* 0x0001e2000c101924 */
[----:B------:R-:W-:Y:S05]  /*4e70*/  @!P1 BRA `(.L_x_158) ;  /* 0x0000000000049947 */ /* 0x000fea0003800000 */
[----:B------:R0:W5:Y:S02]  /*4e80*/  LDG.E.LTC128B R18, desc[UR36][R6.64+0x1e4] ;  /* 0x0001e42406127981 */ /* 0x000164000c1e1920 */
.L_x_158:
[----:B------:R-:W-:Y:S05]  /*4e90*/  BSYNC B1 ;  /* 0x0000000000017941 */ /* 0x000fea0003800000 */
.L_x_157:
[----:B------:R-:W-:Y:S05]  /*4ea0*/  @!P1 BRA `(.L_x_159) ;  /* 0x0000001000b09947 */ /* 0x000fea0003800000 */
[----:B-----5:R-:W-:-:S05]  /*4eb0*/  LOP3.LUT R18, R18, 0xffffe000, RZ, 0xc0, !PT ;  /* 0xffffe00012127812 */ /* 0x020fca00078ec0ff */
[----:B------:R-:W-:-:S04]  /*4ec0*/  FMUL R18, R18, R89 ;  /* 0x0000005912127220 */ /* 0x000fc80000400000 */
[----:B------:R-:W-:-:S05]  /*4ed0*/  FFMA R87, R87, R88, R18 ;  /* 0x0000005857577223 */ /* 0x000fca0000000012 */
[----:B------:R-:W-:-:S05]  /*4ee0*/  F2FP.TF32.F32.PACK_B R87, R87 ;  /* 0x00000057ff57723e */ /* 0x000fca00024050ff */
[----:B------:R0:W-:Y:S01]  /*4ef0*/  STG.E desc[UR36][R10.64+0x1e4], R87 ;  /* 0x0001e4570a007986 */ /* 0x0001e2000c101924 */
[----:B------:R-:W-:Y:S05]  /*4f00*/  BRA `(.L_x_159) ;  /* 0x0000001000987947 */ /* 0x000fea0003800000 */
.L_x_34:
[----:B------:R-:W-:Y:S01]  /*4f10*/  ISETP.GT.AND P4, PT, R3, 0x1, PT ;  /* 0x000000010300780c */ /* 0x000fe20003f84270 */
[----:B------:R-:W-:Y:S01]  /*4f20*/  ULDC.64 UR4, c[0x0][0x5c0] ;  /* 0x0001700000047ab9 */ /* 0x000fe20000000a00 */
[-C--:B------:R-:W-:Y:S01]  /*4f30*/  FMUL R9, R24, R88.reuse ;  /* 0x0000005818097220 */ /* 0x080fe20000400000 */
[----:B------:R-:W-:Y:S01]  /*4f40*/  LEA R4, P3, R104, UR4, 0x2 ;  /* 0x0000000468047c11 */ /* 0x000fe2000f8610ff */
[-C--:B------:R-:W-:Y:S01]  /*4f50*/  FMUL R25, R25, R88.reuse ;  /* 0x0000005819197220 */ /* 0x080fe20000400000 */
[----:B------:R-:W-:Y:S01]  /*4f60*/  ISETP.GT.AND P1, PT, R0, RZ, P4 ;  /* 0x000000ff0000720c */ /* 0x000fe20002724270 */
[-C--:B------:R-:W-:Y:S01]  /*4f70*/  FMUL R11, R26, R88.reuse ;  /* 0x000000581a0b7220 */ /* 0x080fe20000400000 */
[----:B------:R-:W-:Y:S01]  /*4f80*/  LEA.HI.X R5, R104, UR5, R113, 0x2, P3 ;  /* 0x0000000568057c11 */ /* 0x000fe200098f1471 */
[-C--:B------:R-:W-:Y:S01]  /*4f90*/  FMUL R27, R27, R88.reuse ;  /* 0x000000581b1b7220 */ /* 0x080fe20000400000 */
[----:B------:R-:W-:Y:S01]  /*4fa0*/  F2FP.TF32.F32.PACK_B R9, R9 ;  /* 0x00000009ff09723e */ /* 0x000fe200024050ff */
[-C--:B------:R-:W-:Y:S01]  /*4fb0*/  FMUL R29, R29, R88.reuse ;  /* 0x000000581d1d7220 */ /* 0x080fe20000400000 */
[----:B------:R-:W-:Y:S01]  /*4fc0*/  F2FP.TF32.F32.PACK_B R25, R25 ;  /* 0x00000019ff19723e */ /* 0x000fe200024050ff */
[----:B------:R-:W-:Y:S01]  /*4fd0*/  FMUL R31, R31, R88 ;  /* 0x000000581f1f7220 */ /* 0x000fe20000400000 */
[C---:B------:R-:W-:Y:S01]  /*4fe0*/  SHF.L.U64.HI R7, R94.reuse, 0x2, R95 ;  /* 0x000000025e077819 */ /* 0x040fe2000001025f */
[----:B------:R0:W-:Y:S01]  /*4ff0*/  @P2 STG.E desc[UR36][R4.64], R9 ;  /* 0x0000000904002986 */ /* 0x0001e2000c101924 */
[----:B------:R-:W-:Y:S01]  /*5000*/  LEA R6, P3, R94, R4, 0x2 ;  /* 0x000000045e067211 */ /* 0x000fe200078610ff */
[-C--:B------:R-:W-:Y:S01]  /*5010*/  FMUL R13, R32, R88.reuse ;  /* 0x00000058200d7220 */ /* 0x080fe20000400000 */
[C---:B------:R-:W-:Y:S01]  /*5020*/  ISETP.GT.AND P2, PT, R3.reuse, 0x8, PT ;  /* 0x000000080300780c */ /* 0x040fe20003f44270 */
[----:B------:R-:W-:Y:S01]  /*5030*/  @P1 STG.E desc[UR36][R4.64+0x4], R25 ;  /* 0x0000041904001986 */ /* 0x000fe2000c101924 */
[----:B------:R-:W-:Y:S01]  /*5040*/  ISETP.GT.AND P1, PT, R3, 0x9, PT ;  /* 0x000000090300780c */ /* 0x000fe20003f24270 */
[----:B------:R-:W-:Y:S01]  /*5050*/  IMAD.X R7, R7, 0x1, R5, P3 ;  /* 0x0000000107077824 */ /* 0x000fe200018e0605 */
[C---:B------:R-:W-:Y:S01]  /*5060*/  ISETP.GT.AND P0, PT, R0.reuse, 0x8, P0 ;  /* 0x000000080000780c */ /* 0x040fe20000704270 */
[-C--:B------:R-:W-:Y:S01]  /*5070*/  FMUL R33, R33, R88.reuse ;  /* 0x0000005821217220 */ /* 0x080fe20000400000 */
[C---:B------:R-:W-:Y:S01]  /*5080*/  ISETP.GT.AND P4, PT, R0.reuse, 0x8, P4 ;  /* 0x000000080000780c */ /* 0x040fe20002784270 */
[-C--:B------:R-:W-:Y:S01]  /*5090*/  FMUL R35, R35, R88.reuse ;  /* 0x0000005823237220 */ /* 0x080fe20000400000 */
[----:B------:R-:W-:Y:S01]  /*50a0*/  ISETP.GT.AND P5, PT, R0, RZ, P2 ;  /* 0x000000ff0000720c */ /* 0x000fe200017a4270 */
[-C--:B0-----:R-:W-:Y:S01]  /*50b0*/  FMUL R9, R28, R88.reuse ;  /* 0x000000581c097220 */ /* 0x081fe20000400000 */
[C---:B------:R-:W-:Y:S01]  /*50c0*/  ISETP.GT.AND P3, PT, R0.reuse, RZ, P1 ;  /* 0x000000ff0000720c */ /* 0x040fe20000f64270 */
[-C--:B------:R-:W-:Y:S01]  /*50d0*/  FMUL R37, R37, R88.reuse ;  /* 0x0000005825257220 */ /* 0x080fe20000400000 */
[----:B------:R-:W-:Y:S01]  /*50e0*/  F2FP.TF32.F32.PACK_B R11, R11 ;  /* 0x0000000bff0b723e */ /* 0x000fe200024050ff */
[-C--:B------:R-:W-:Y:S01]  /*50f0*/  FMUL R39, R39, R88.reuse ;  /* 0x0000005827277220 */ /* 0x080fe20000400000 */
[----:B------:R-:W-:Y:S01]  /*5100*/  F2FP.TF32.F32.PACK_B R27, R27 ;  /* 0x0000001bff1b723e */ /* 0x000fe200024050ff */
[-C--:B------:R-:W-:Y:S01]  /*5110*/  FMUL R41, R41, R88.reuse ;  /* 0x0000005829297220 */ /* 0x080fe20000400000 */
[----:B------:R-:W-:Y:S01]  /*5120*/  F2FP.TF32.F32.PACK_B R9, R9 ;  /* 0x00000009ff09723e */ /* 0x000fe200024050ff */
[----:B------:R0:W-:Y:S01]  /*5130*/  @P0 STG.E desc[UR36][R6.64], R11 ;  /* 0x0000000b06000986 */ /* 0x0001e2000c101924 */
[----:B------:R-:W-:Y:S01]  /*5140*/  F2FP.TF32.F32.PACK_B R29, R29 ;  /* 0x0000001dff1d723e */ /* 0x000fe200024050ff */
[-C--:B------:R-:W-:Y:S01]  /*5150*/  FMUL R43, R43, R88.reuse ;  /* 0x000000582b2b7220 */ /* 0x080fe20000400000 */
[----:B------:R-:W-:Y:S01]  /*5160*/  ISETP.GT.AND P0, PT, R3, 0x10, PT ;  /* 0x000000100300780c */ /* 0x000fe20003f04270 */
[----:B------:R-:W-:Y:S01]  /*5170*/  @P4 STG.E desc[UR36][R6.64+0x4], R27 ;  /* 0x0000041b06004986 */ /* 0x000fe2000c101924 */
[C---:B------:R-:W-:Y:S01]  /*5180*/  ISETP.GT.AND P2, PT, R0.reuse, 0x8, P2 ;  /* 0x000000080000780c */ /* 0x040fe20001744270 */
[-C--:B------:R-:W-:Y:S01]  /*5190*/  FMUL R45, R45, R88.reuse ;  /* 0x000000582d2d7220 */ /* 0x080fe20000400000 */
[C---:B------:R-:W-:Y:S01]  /*51a0*/  ISETP.GT.AND P1, PT, R0.reuse, 0x8, P1 ;  /* 0x000000080000780c */ /* 0x040fe20000f24270 */
[----:B------:R1:W-:Y:S01]  /*51b0*/  @P5 STG.E desc[UR36][R4.64+0x20], R9 ;  /* 0x0000200904005986 */ /* 0x0003e2000c101924 */
[----:B------:R-:W-:Y:S01]  /*51c0*/  ISETP.GT.AND P5, PT, R0, RZ, P0 ;  /* 0x000000ff0000720c */ /* 0x000fe200007a4270 */
[-C--:B------:R-:W-:Y:S01]  /*51d0*/  FMUL R47, R47, R88.reuse ;  /* 0x000000582f2f7220 */ /* 0x080fe20000400000 */
[----:B------:R-:W-:Y:S01]  /*51e0*/  F2FP.TF32.F32.PACK_B R31, R31 ;  /* 0x0000001fff1f723e */ /* 0x000fe200024050ff */
[----:B------:R-:W-:Y:S01]  /*51f0*/  @P3 STG.E desc[UR36][R4.64+0x24], R29 ;  /* 0x0000241d04003986 */ /* 0x000fe2000c101924 */
[----:B------:R-:W-:Y:S01]  /*5200*/  ISETP.GT.AND P3, PT, R3, 0x11, PT ;  /* 0x000000110300780c */ /* 0x000fe20003f64270 */
[-C--:B0-----:R-:W-:Y:S01]  /*5210*/  FMUL R11, R30, R88.reuse ;  /* 0x000000581e0b7220 */ /* 0x081fe20000400000 */
[----:B------:R-:W-:Y:S01]  /*5220*/  F2FP.TF32.F32.PACK_B R13, R13 ;  /* 0x0000000dff0d723e */ /* 0x000fe200024050ff */
[-C--:B------:R-:W-:Y:S01]  /*5230*/  FMUL R49, R49, R88.reuse ;  /* 0x0000005831317220 */ /* 0x080fe20000400000 */
[----:B------:R-:W-:Y:S01]  /*5240*/  ISETP.GT.AND P4, PT, R0, RZ, P3 ;  /* 0x000000ff0000720c */ /* 0x000fe20001f84270 */
[-C--:B------:R-:W-:Y:S01]  /*5250*/  FMUL R51, R51, R88.reuse ;  /* 0x0000005833337220 */ /* 0x080fe20000400000 */
[----:B------:R-:W-:Y:S01]  /*5260*/  F2FP.TF32.F32.PACK_B R11, R11 ;  /* 0x0000000bff0b723e */ /* 0x000fe200024050ff */
[-C--:B-1----:R-:W-:Y:S01]  /*5270*/  FMUL R9, R34, R88.reuse ;  /* 0x0000005822097220 */ /* 0x082fe20000400000 */
[----:B------:R-:W-:Y:S01]  /*5280*/  F2FP.TF32.F32.PACK_B R33, R33 ;  /* 0x00000021ff21723e */ /* 0x000fe200024050ff */
[-C--:B------:R-:W-:Y:S01]  /*5290*/  FMUL R53, R53, R88.reuse ;  /* 0x0000005835357220 */ /* 0x080fe20000400000 */
[C---:B------:R-:W-:Y:S01]  /*52a0*/  ISETP.GT.AND P0, PT, R0.reuse, 0x8, P0 ;  /* 0x000000080000780c */ /* 0x040fe20000704270 */
[----:B------:R0:W-:Y:S01]  /*52b0*/  @P2 STG.E desc[UR36][R6.64+0x20], R11 ;  /* 0x0000200b06002986 */ /* 0x0001e2000c101924 */
[----:B------:R-:W-:Y:S01]  /*52c0*/  ISETP.GT.AND P2, PT, R3, 0x19, PT ;  /* 0x000000190300780c */ /* 0x000fe20003f44270 */
[-C--:B------:R-:W-:Y:S01]  /*52d0*/  FMUL R55, R55, R88.reuse ;  /* 0x0000005837377220 */ /* 0x080fe20000400000 */
[----:B------:R-:W-:Y:S01]  /*52e0*/  F2FP.TF32.F32.PACK_B R9, R9 ;  /* 0x00000009ff09723e */ /* 0x000fe200024050ff */
[----:B------:R-:W-:Y:S01]  /*52f0*/  @P1 STG.E desc[UR36][R6.64+0x24], R31 ;  /* 0x0000241f06001986 */ /* 0x000fe2000c101924 */
[----:B------:R-:W-:Y:S01]  /*5300*/  ISETP.GT.AND P1, PT, R3, 0x18, PT ;  /* 0x000000180300780c */ /* 0x000fe20003f24270 */
[-C--:B------:R-:W-:Y:S01]  /*5310*/  FMUL R57, R57, R88.reuse ;  /* 0x0000005839397220 */ /* 0x080fe20000400000 */
[----:B------:R-:W-:Y:S01]  /*5320*/  F2FP.TF32.F32.PACK_B R35, R35 ;  /* 0x00000023ff23723e */ /* 0x000fe200024050ff */
[----:B------:R1:W-:Y:S01]  /*5330*/  @P5 STG.E desc[UR36][R4.64+0x40], R13 ;  /* 0x0000400d04005986 */ /* 0x0003e2000c101924 */
[C---:B------:R-:W-:Y:S01]  /*5340*/  ISETP.GT.AND P5, PT, R0.reuse, RZ, P1 ;  /* 0x000000ff0000720c */ /* 0x040fe20000fa4270 */
[-C--:B------:R-:W-:Y:S01]  /*5350*/  FMUL R59, R59, R88.reuse ;  /* 0x000000583b3b7220 */ /* 0x080fe20000400000 */
[----:B------:R-:W-:Y:S01]  /*5360*/  F2FP.TF32.F32.PACK_B R37, R37 ;  /* 0x00000025ff25723e */ /* 0x000fe200024050ff */
[----:B------:R-:W-:Y:S01]  /*5370*/  @P4 STG.E desc[UR36][R4.64+0x44], R33 ;  /* 0x0000442104004986 */ /* 0x000fe2000c101924 */
[----:B------:R-:W-:Y:S01]  /*5380*/  ISETP.GT.AND P4, PT, R0, 0x8, P3 ;  /* 0x000000080000780c */ /* 0x000fe20001f84270 */
[-C--:B0-----:R-:W-:Y:S01]  /*5390*/  FMUL R11, R36, R88.reuse ;  /* 0x00000058240b7220 */ /* 0x081fe20000400000 */
[C---:B------:R-:W-:Y:S01]  /*53a0*/  ISETP.GT.AND P3, PT, R0.reuse, RZ, P2 ;  /* 0x000000ff0000720c */ /* 0x040fe20001764270 */
[----:B------:R0:W-:Y:S01]  /*53b0*/  @P0 STG.E desc[UR36][R6.64+0x40], R9 ;  /* 0x0000400906000986 */ /* 0x0001e2000c101924 */
[----:B------:R-:W-:Y:S01]  /*53c0*/  ISETP.GT.AND P1, PT, R0, 0x8, P1 ;  /* 0x000000080000780c */ /* 0x000fe20000f24270 */
[-C--:B------:R-:W-:Y:S01]  /*53d0*/  FMUL R61, R61, R88.reuse ;  /* 0x000000583d3d7220 */ /* 0x080fe20000400000 */
[----:B------:R-:W-:Y:S01]  /*53e0*/  F2FP.TF32.F32.PACK_B R11, R11 ;  /* 0x0000000bff0b723e */ /* 0x000fe200024050ff */
[-C--:B-1----:R-:W-:Y:S01]  /*53f0*/  FMUL R13, R40, R88.reuse ;  /* 0x00000058280d7220 */ /* 0x082fe20000400000 */
[----:B------:R-:W-:Y:S01]  /*5400*/  ISETP.GT.AND P0, PT, R3, 0x20, PT ;  /* 0x000000200300780c */ /* 0x000fe20003f04270 */
[-C--:B------:R-:W-:Y:S01]  /*5410*/  FMUL R63, R63, R88.reuse ;  /* 0x000000583f3f7220 */ /* 0x080fe20000400000 */
[----:B------:R-:W-:Y:S01]  /*5420*/  F2FP.TF32.F32.PACK_B R39, R39 ;  /* 0x00000027ff27723e */ /* 0x000fe200024050ff */
[-C--:B------:R-:W-:Y:S01]  /*5430*/  FMUL R65, R65, R88.reuse ;  /* 0x0000005841417220 */ /* 0x080fe20000400000 */
[----:B------:R-:W-:Y:S01]  /*5440*/  F2FP.TF32.F32.PACK_B R13, R13 ;  /* 0x0000000dff0d723e */ /* 0x000fe200024050ff */
[----:B------:R-:W-:Y:S01]  /*5450*/  @P4 STG.E desc[UR36][R6.64+0x44], R35 ;  /* 0x0000442306004986 */ /* 0x000fe2000c101924 */
[----:B------:R-:W-:Y:S01]  /*5460*/  ISETP.GT.AND P4, PT, R0, 0x8, P2 ;  /* 0x000000080000780c */ /* 0x000fe20001784270 */
[-C--:B0-----:R-:W-:Y:S01]  /*5470*/  FMUL R9, R38, R88.reuse ;  /* 0x0000005826097220 */ /* 0x081fe20000400000 */
[----:B------:R-:W-:Y:S01]  /*5480*/  ISETP.GT.AND P2, PT, R3, 0x21, PT ;  /* 0x000000210300780c */ /* 0x000fe20003f44270 */
[----:B------:R0:W-:Y:S01]  /*5490*/  @P5 STG.E desc[UR36][R4.64+0x60], R11 ;  /* 0x0000600b04005986 */ /* 0x0001e2000c101924 */
[C---:B------:R-:W-:Y:S01]  /*54a0*/  ISETP.GT.AND P5, PT, R0.reuse, RZ, P0 ;  /* 0x000000ff0000720c */ /* 0x040fe200007a4270 */
[-C--:B------:R-:W-:Y:S01]  /*54b0*/  FMUL R67, R67, R88.reuse ;  /* 0x0000005843437220 */ /* 0x080fe20000400000 */
[----:B------:R-:W-:Y:S01]  /*54c0*/  F2FP.TF32.F32.PACK_B R9, R9 ;  /* 0x00000009ff09723e */ /* 0x000fe200024050ff */
[----:B------:R-:W-:Y:S01]  /*54d0*/  @P3 STG.E desc[UR36][R4.64+0x64], R37 ;  /* 0x0000642504003986 */ /* 0x000fe2000c101924 */
[C---:B------:R-:W-:Y:S01]  /*54e0*/  ISETP.GT.AND P3, PT, R0.reuse, RZ, P2 ;  /* 0x000000ff0000720c */ /* 0x040fe20001764270 */
[-C--:B------:R-:W-:Y:S01]  /*54f0*/  FMUL R69, R69, R88.reuse ;  /* 0x0000005845457220 */ /* 0x080fe20000400000 */
[----:B------:R-:W-:Y:S01]  /*5500*/  F2FP.TF32.F32.PACK_B R41, R41 ;  /* 0x00000029ff29723e */ /* 0x000fe200024050ff */
[----:B------:R1:W-:Y:S01]  /*5510*/  @P1 STG.E desc[UR36][R6.64+0x60], R9 ;  /* 0x0000600906001986 */ /* 0x0003e2000c101924 */
[C---:B------:R-:W-:Y:S01]  /*5520*/  ISETP.GT.AND P0, PT, R0.reuse, 0x8, P0 ;  /* 0x000000080000780c */ /* 0x040fe20000704270 */
[-C--:B------:R-:W-:Y:S01]  /*5530*/  FMUL R71, R71, R88.reuse ;  /* 0x0000005847477220 */ /* 0x080fe20000400000 */
[C---:B------:R-:W-:Y:S01]  /*5540*/  ISETP.GT.AND P1, PT, R3.reuse, 0x28, PT ;  /* 0x000000280300780c */ /* 0x040fe20003f24270 */
[----:B------:R-:W-:Y:S01]  /*5550*/  @P4 STG.E desc[UR36][R6.64+0x64], R39 ;  /* 0x0000642706004986 */ /* 0x000fe2000c101924 */
[----:B------:R-:W-:Y:S01]  /*5560*/  ISETP.GT.AND P4, PT, R0, 0x8, P2 ;  /* 0x000000080000780c */ /* 0x000fe20001784270 */
[-C--:B0-----:R-:W-:Y:S01]  /*5570*/  FMUL R11, R44, R88.reuse ;  /* 0x000000582c0b7220 */ /* 0x081fe20000400000 */
[----:B------:R-:W-:Y:S01]  /*5580*/  ISETP.GT.AND P2, PT, R3, 0x29, PT ;  /* 0x000000290300780c */ /* 0x000fe20003f44270 */
[----:B------:R0:W-:Y:S01]  /*5590*/  @P5 STG.E desc[UR36][R4.64+0x80], R13 ;  /* 0x0000800d04005986 */ /* 0x0001e2000c101924 */
[----:B------:R-:W-:Y:S01]  /*55a0*/  ISETP.GT.AND P5, PT, R0, RZ, P1 ;  /* 0x000000ff0000720c */ /* 0x000fe20000fa4270 */
[-C--:B------:R-:W-:Y:S01]  /*55b0*/  FMUL R73, R73, R88.reuse ;  /* 0x0000005849497220 */ /* 0x080fe20000400000 */
[----:B------:R-:W-:Y:S01]  /*55c0*/  F2FP.TF32.F32.PACK_B R43, R43 ;  /* 0x0000002bff2b723e */ /* 0x000fe200024050ff */
[-C--:B-1----:R-:W-:Y:S01]  /*55d0*/  FMUL R9, R42, R88.reuse ;  /* 0x000000582a097220 */ /* 0x082fe20000400000 */
[----:B------:R-:W-:Y:S01]  /*55e0*/  @P3 STG.E desc[UR36][R4.64+0x84], R41 ;  /* 0x0000842904003986 */ /* 0x000fe2000c101924 */
[----:B------:R-:W-:Y:S01]  /*55f0*/  ISETP.GT.AND P3, PT, R0, RZ, P2 ;  /* 0x000000ff0000720c */ /* 0x000fe20001764270 */
[-C--:B------:R-:W-:Y:S01]  /*5600*/  FMUL R75, R75, R88.reuse ;  /* 0x000000584b4b7220 */ /* 0x080fe20000400000 */
[----:B------:R-:W-:Y:S01]  /*5610*/  F2FP.TF32.F32.PACK_B R11, R11 ;  /* 0x0000000bff0b723e */ /* 0x000fe200024050ff */
[-C--:B------:R-:W-:Y:S01]  /*5620*/  FMUL R77, R77, R88.reuse ;  /* 0x000000584d4d7220 */ /* 0x080fe20000400000 */
[----:B------:R-:W-:Y:S01]  /*5630*/  F2FP.TF32.F32.PACK_B R9, R9 ;  /* 0x00000009ff09723e */ /* 0x000fe200024050ff */
[-C--:B------:R-:W-:Y:S01]  /*5640*/  FMUL R79, R79, R88.reuse ;  /* 0x000000584f4f7220 */ /* 0x080fe20000400000 */
[----:B------:R-:W-:Y:S01]  /*5650*/  F2FP.TF32.F32.PACK_B R45, R45 ;  /* 0x0000002dff2d723e */ /* 0x000fe200024050ff */
[-C--:B0-----:R-:W-:Y:S01]  /*5660*/  FMUL R13, R48, R88.reuse ;  /* 0x00000058300d7220 */ /* 0x081fe20000400000 */
[C---:B------:R-:W-:Y:S01]  /*5670*/  ISETP.GT.AND P1, PT, R0.reuse, 0x8, P1 ;  /* 0x000000080000780c */ /* 0x040fe20000f24270 */
[----:B------:R0:W-:Y:S01]  /*5680*/  @P0 STG.E desc[UR36][R6.64+0x80], R9 ;  /* 0x0000800906000986 */ /* 0x0001e2000c101924 */
[----:B------:R-:W-:Y:S01]  /*5690*/  ISETP.GT.AND P0, PT, R3, 0x30, PT ;  /* 0x000000300300780c */ /* 0x000fe20003f04270 */
[-C--:B------:R-:W-:Y:S01]  /*56a0*/  FMUL R81, R81, R88.reuse ;  /* 0x0000005851517220 */ /* 0x080fe20000400000 */
[----:B------:R-:W-:Y:S01]  /*56b0*/  F2FP.TF32.F32.PACK_B R47, R47 ;  /* 0x0000002fff2f723e */ /* 0x000fe200024050ff */
[----:B------:R-:W-:Y:S01]  /*56c0*/  @P4 STG.E desc[UR36][R6.64+0x84], R43 ;  /* 0x0000842b06004986 */ /* 0x000fe2000c101924 */
[C---:B------:R-:W-:Y:S01]  /*56d0*/  ISETP.GT.AND P4, PT, R0.reuse, 0x8, P2 ;  /* 0x000000080000780c */ /* 0x040fe20001784270 */
[-C--:B------:R-:W-:Y:S01]  /*56e0*/  FMUL R83, R83, R88.reuse ;  /* 0x0000005853537220 */ /* 0x080fe20000400000 */
[----:B------:R-:W-:Y:S01]  /*56f0*/  ISETP.GT.AND P2, PT, R3, 0x31, PT ;  /* 0x000000310300780c */ /* 0x000fe20003f44270 */
[----:B------:R1:W-:Y:S01]  /*5700*/  @P5 STG.E desc[UR36][R4.64+0xa0], R11 ;  /* 0x0000a00b04005986 */ /* 0x0003e2000c101924 */
[----:B------:R-:W-:Y:S01]  /*5710*/  ISETP.GT.AND P5, PT, R0, RZ, P0 ;  /* 0x000000ff0000720c */ /* 0x000fe200007a4270 */
[-C--:B------:R-:W-:Y:S01]  /*5720*/  FMUL R85, R85, R88.reuse ;  /* 0x0000005855557220 */ /* 0x080fe20000400000 */
[----:B------:R-:W-:Y:S01]  /*5730*/  F2FP.TF32.F32.PACK_B R13, R13 ;  /* 0x0000000dff0d723e */ /* 0x000fe200024050ff */
[-C--:B0-----:R-:W-:Y:S01]  /*5740*/  FMUL R9, R46, R88.reuse ;  /* 0x000000582e097220 */ /* 0x081fe20000400000 */
[----:B------:R-:W-:Y:S01]  /*5750*/  @P3 STG.E desc[UR36][R4.64+0xa4], R45 ;  /* 0x0000a42d04003986 */ /* 0x000fe2000c101924 */
[----:B------:R-:W-:Y:S01]  /*5760*/  ISETP.GT.AND P3, PT, R0, RZ, P2 ;  /* 0x000000ff0000720c */ /* 0x000fe20001764270 */
[----:B------:R-:W-:Y:S01]  /*5770*/  FMUL R87, R87, R88 ;  /* 0x0000005857577220 */ /* 0x000fe20000400000 */
[----:B------:R-:W-:-:S02]  /*5780*/  F2FP.TF32.F32.PACK_B R49, R49 ;  /* 0x00000031ff31723e */ /* 0x000fc400024050ff */
[----:B------:R-:W-:Y:S02]  /*5790*/  F2FP.TF32.F32.PACK_B R9, R9 ;  /* 0x00000009ff09723e */ /* 0x000fe400024050ff */
[----:B------:R-:W-:Y:S01]  /*57a0*/  ISETP.GT.AND P0, PT, R0, 0x8, P0 ;  /* 0x000000080000780c */ /* 0x000fe20000704270 */
[----:B-1----:R-:W-:Y:S01]  /*57b0*/  FMUL R11, R52, R88 ;  /* 0x00000058340b7220 */ /* 0x002fe20000400000 */
[----:B------:R-:W-:Y:S01]  /*57c0*/  F2FP.TF32.F32.PACK_B R51, R51 ;  /* 0x00000033ff33723e */ /* 0x000fe200024050ff */
[----:B------:R0:W-:Y:S01]  /*57d0*/  @P1 STG.E desc[UR36][R6.64+0xa0], R9 ;  /* 0x0000a00906001986 */ /* 0x0001e2000c101924 */
[----:B------:R-:W-:Y:S02]  /*57e0*/  ISETP.GT.AND P1, PT, R3, 0x38, PT ;  /* 0x000000380300780c */ /* 0x000fe40003f24270 */
[----:B------:R-:W-:Y:S01]  /*57f0*/  F2FP.TF32.F32.PACK_B R11, R11 ;  /* 0x0000000bff0b723e */ /* 0x000fe200024050ff */
[----:B------:R-:W-:Y:S01]  /*5800*/  @P4 STG.E desc[UR36][R6.64+0xa4], R47 ;  /* 0x0000a42f06004986 */ /* 0x000fe2000c101924 */
[----:B------:R-:W-:-:S02]  /*5810*/  ISETP.GT.AND P4, PT, R0, 0x8, P2 ;  /* 0x000000080000780c */ /* 0x000fc40001784270 */
[----:B------:R-:W-:Y:S01]  /*5820*/  ISETP.GT.AND P2, PT, R3, 0x39, PT ;  /* 0x000000390300780c */ /* 0x000fe20003f44270 */
[----:B------:R1:W-:Y:S01]  /*5830*/  @P5 STG.E desc[UR36][R4.64+0xc0], R13 ;  /* 0x0000c00d04005986 */ /* 0x0003e2000c101924 */
[----:B------:R-:W-:Y:S02]  /*5840*/  ISETP.GT.AND P5, PT, R0, RZ, P1 ;  /* 0x000000ff0000720c */ /* 0x000fe40000fa4270 */
[----:B------:R-:W-:Y:S01]  /*5850*/  F2FP.TF32.F32.PACK_B R53, R53 ;  /* 0x00000035ff35723e */ /* 0x000fe200024050ff */
[-C--:B0-----:R-:W-:Y:S01]  /*5860*/  FMUL R9, R50, R88.reuse ;  /* 0x0000005832097220 */ /* 0x081fe20000400000 */
[----:B------:R-:W-:Y:S01]  /*5870*/  @P3 STG.E desc[UR36][R4.64+0xc4], R49 ;  /* 0x0000c43104003986 */ /* 0x000fe2000c101924 */
[C---:B------:R-:W-:Y:S02]  /*5880*/  ISETP.GT.AND P3, PT, R0.reuse, RZ, P2 ;  /* 0x000000ff0000720c */ /* 0x040fe40001764270 */
[----:B------:R-:W-:Y:S02]  /*5890*/  ISETP.GT.AND P1, PT, R0, 0x8, P1 ;  /* 0x000000080000780c */ /* 0x000fe40000f24270 */
[----:B------:R-:W-:Y:S01]  /*58a0*/  F2FP.TF32.F32.PACK_B R9, R9 ;  /* 0x00000009ff09723e */ /* 0x000fe200024050ff */
[----:B-1----:R-:W-:Y:S01]  /*58b0*/  FMUL R13, R56, R88 ;  /* 0x00000058380d7220 */ /* 0x002fe20000400000 */
[----:B------:R-:W-:-:S03]  /*58c0*/  F2FP.TF32.F32.PACK_B R55, R55 ;  /* 0x00000037ff37723e */ /* 0x000fc600024050ff */
[----:B------:R0:W-:Y:S01]  /*58d0*/  @P0 STG.E desc[UR36][R6.64+0xc0], R9 ;  /* 0x0000c00906000986 */ /* 0x0001e2000c101924 */
[C---:B------:R-:W-:Y:S02]  /*58e0*/  ISETP.GT.AND P0, PT, R3.reuse, 0x40, PT ;  /* 0x000000400300780c */ /* 0x040fe40003f04270 */
[----:B------:R-:W-:Y:S01]  /*58f0*/  F2FP.TF32.F32.PACK_B R13, R13 ;  /* 0x0000000dff0d723e */ /* 0x000fe200024050ff */
[----:B------:R-:W-:Y:S01]  /*5900*/  @P4 STG.E desc[UR36][R6.64+0xc4], R51 ;  /* 0x0000c43306004986 */ /* 0x000fe2000c101924 */
[C---:B------:R-:W-:Y:S02]  /*5910*/  ISETP.GT.AND P4, PT, R0.reuse, 0x8, P2 ;  /* 0x000000080000780c */ /* 0x040fe40001784270 */
[----:B------:R-:W-:Y:S01]  /*5920*/  ISETP.GT.AND P2, PT, R3, 0x41, PT ;  /* 0x000000410300780c */ /* 0x000fe20003f44270 */
[----:B------:R1:W-:Y:S01]  /*5930*/  @P5 STG.E desc[UR36][R4.64+0xe0], R11 ;  /* 0x0000e00b04005986 */ /* 0x0003e2000c101924 */
[----:B------:R-:W-:Y:S02]  /*5940*/  ISETP.GT.AND P5, PT, R0, RZ, P0 ;  /* 0x000000ff0000720c */ /* 0x000fe400007a4270 */
[----:B------:R-:W-:Y:S01]  /*5950*/  F2FP.TF32.F32.PACK_B R57, R57 ;  /* 0x00000039ff39723e */ /* 0x000fe200024050ff */
[----:B0-----:R-:W-:Y:S01]  /*5960*/  FMUL R9, R54, R88 ;  /* 0x0000005836097220 */ /* 0x001fe20000400000 */
[----:B------:R-:W-:Y:S01]  /*5970*/  @P3 STG.E desc[UR36][R4.64+0xe4], R53 ;  /* 0x0000e43504003986 */ /* 0x000fe2000c101924 */
[----:B------:R-:W-:-:S02]  /*5980*/  ISETP.GT.AND P3, PT, R0, RZ, P2 ;  /* 0x000000ff0000720c */ /* 0x000fc40001764270 */
        /* <DEDUP_REMOVED lines=61> */
[----:B------:R-:W-:Y:S01]  /*5d60*/  @P3 STG.E desc[UR36][R4.64+0x164], R69 ;  /* 0x0001644504003986 */ /* 0x000fe2000c101924 */
[----:B0-----:R-:W-:Y:S01]  /*5d70*/  FMUL R9, R70, R88 ;  /* 0x0000005846097220 */ /* 0x001fe20000400000 */
[----:B------:R-:W-:-:S02]  /*5d80*/  ISETP.GT.AND P3, PT, R0, RZ, P2 ;  /* 0x000000ff0000720c */ /* 0x000fc40001764270 */
[----:B------:R-:W-:Y:S02]  /*5d90*/  ISETP.GT.AND P0, PT, R0, 0x8, P0 ;  /* 0x000000080000780c */ /* 0x000fe40000704270 */
[----:B------:R-:W-:Y:S01]  /*5da0*/  F2FP.TF32.F32.PACK_B R9, R9 ;  /* 0x00000009ff09723e */ /* 0x000fe200024050ff */
[----:B-1----:R-:W-:Y:S01]  /*5db0*/  FMUL R11, R76, R88 ;  /* 0x000000584c0b7220 */ /* 0x002fe20000400000 */
[----:B------:R-:W-:-:S03]  /*5dc0*/  F2FP.TF32.F32.PACK_B R75, R75 ;  /* 0x0000004bff4b723e */ /* 0x000fc600024050ff */
[----:B------:R0:W-:Y:S01]  /*5dd0*/  @P1 STG.E desc[UR36][R6.64+0x160], R9 ;  /* 0x0001600906001986 */ /* 0x0001e2000c101924 */
[----:B------:R-:W-:Y:S02]  /*5de0*/  F2FP.TF32.F32.PACK_B R77, R77 ;  /* 0x0000004dff4d723e */ /* 0x000fe400024050ff */
[----:B------:R-:W-:Y:S01]  /*5df0*/  F2FP.TF32.F32.PACK_B R11, R11 ;  /* 0x0000000bff0b723e */ /* 0x000fe200024050ff */
[----:B------:R-:W-:Y:S01]  /*5e00*/  @P4 STG.E desc[UR36][R6.64+0x164], R71 ;  /* 0x0001644706004986 */ /* 0x000fe2000c101924 */
[C---:B------:R-:W-:Y:S02]  /*5e10*/  ISETP.GT.AND P4, PT, R3.reuse, 0x68, PT ;  /* 0x000000680300780c */ /* 0x040fe40003f84270 */
[----:B------:R-:W-:Y:S01]  /*5e20*/  F2FP.TF32.F32.PACK_B R79, R79 ;  /* 0x0000004fff4f723e */ /* 0x000fe200024050ff */
[----:B------:R1:W-:Y:S01]  /*5e30*/  @P5 STG.E desc[UR36][R4.64+0x180], R13 ;  /* 0x0001800d04005986 */ /* 0x0003e2000c101924 */
[----:B------:R-:W-:Y:S02]  /*5e40*/  ISETP.GT.AND P5, PT, R3, 0x69, PT ;  /* 0x000000690300780c */ /* 0x000fe40003fa4270 */
[----:B------:R-:W-:Y:S01]  /*5e50*/  F2FP.TF32.F32.PACK_B R81, R81 ;  /* 0x00000051ff51723e */ /* 0x000fe200024050ff */
[----:B------:R-:W-:Y:S01]  /*5e60*/  @P3 STG.E desc[UR36][R4.64+0x184], R73 ;  /* 0x0001844904003986 */ /* 0x000fe2000c101924 */
[----:B------:R-:W-:Y:S01]  /*5e70*/  ISETP.GT.AND P3, PT, R0, 0x8, P2 ;  /* 0x000000080000780c */ /* 0x000fe20001764270 */
[----:B0-----:R-:W-:Y:S01]  /*5e80*/  FMUL R9, R74, R88 ;  /* 0x000000584a097220 */ /* 0x001fe20000400000 */
[----:B------:R-:W-:-:S02]  /*5e90*/  ISETP.GT.AND P2, PT, R0, RZ, P4 ;  /* 0x000000ff0000720c */ /* 0x000fc40002744270 */
[C---:B------:R-:W-:Y:S02]  /*5ea0*/  ISETP.GT.AND P1, PT, R0.reuse, RZ, P5 ;  /* 0x000000ff0000720c */ /* 0x040fe40002f24270 */
[----:B------:R-:W-:Y:S01]  /*5eb0*/  ISETP.GT.AND P4, PT, R0, 0x8, P4 ;  /* 0x000000080000780c */ /* 0x000fe20002784270 */
[----:B-1----:R-:W-:Y:S01]  /*5ec0*/  FMUL R13, R78, R88 ;  /* 0x000000584e0d7220 */ /* 0x002fe20000400000 */
[----:B------:R-:W-:Y:S02]  /*5ed0*/  ISETP.GT.AND P5, PT, R0, 0x8, P5 ;  /* 0x000000080000780c */ /* 0x000fe40002fa4270 */
[----:B------:R-:W-:Y:S02]  /*5ee0*/  F2FP.TF32.F32.PACK_B R9, R9 ;  /* 0x00000009ff09723e */ /* 0x000fe400024050ff */
[----:B------:R-:W-:Y:S02]  /*5ef0*/  F2FP.TF32.F32.PACK_B R13, R13 ;  /* 0x0000000dff0d723e */ /* 0x000fe400024050ff */
[----:B------:R-:W-:Y:S01]  /*5f00*/  F2FP.TF32.F32.PACK_B R83, R83 ;  /* 0x00000053ff53723e */ /* 0x000fe200024050ff */
[----:B------:R0:W-:Y:S01]  /*5f10*/  @P0 STG.E desc[UR36][R6.64+0x180], R9 ;  /* 0x0001800906000986 */ /* 0x0001e2000c101924 */
[----:B------:R-:W-:-:S02]  /*5f20*/  ISETP.GT.AND P0, PT, R3, 0x79, PT ;  /* 0x000000790300780c */ /* 0x000fc40003f04270 */
[----:B------:R-:W-:Y:S01]  /*5f30*/  F2FP.TF32.F32.PACK_B R85, R85 ;  /* 0x00000055ff55723e */ /* 0x000fe200024050ff */
[----:B------:R-:W-:Y:S01]  /*5f40*/  @P3 STG.E desc[UR36][R6.64+0x184], R75 ;  /* 0x0001844b06003986 */ /* 0x000fe2000c101924 */
[C---:B------:R-:W-:Y:S02]  /*5f50*/  ISETP.GT.AND P3, PT, R3.reuse, 0x70, PT ;  /* 0x000000700300780c */ /* 0x040fe40003f64270 */
[----:B------:R-:W-:Y:S01]  /*5f60*/  F2FP.TF32.F32.PACK_B R87, R87 ;  /* 0x00000057ff57723e */ /* 0x000fe200024050ff */
[----:B------:R1:W-:Y:S01]  /*5f70*/  @P2 STG.E desc[UR36][R4.64+0x1a0], R11 ;  /* 0x0001a00b04002986 */ /* 0x0003e2000c101924 */
[----:B------:R-:W-:-:S03]  /*5f80*/  ISETP.GT.AND P2, PT, R3, 0x71, PT ;  /* 0x000000710300780c */ /* 0x000fc60003f44270 */
[----:B------:R-:W-:Y:S01]  /*5f90*/  @P1 STG.E desc[UR36][R4.64+0x1a4], R77 ;  /* 0x0001a44d04001986 */ /* 0x000fe2000c101924 */
[----:B------:R-:W-:Y:S01]  /*5fa0*/  ISETP.GT.AND P1, PT, R3, 0x78, PT ;  /* 0x000000780300780c */ /* 0x000fe20003f24270 */
[-C--:B------:R-:W-:Y:S01]  /*5fb0*/  FMUL R3, R80, R88.reuse ;  /* 0x0000005850037220 */ /* 0x080fe20000400000 */
[-C--:B0-----:R-:W-:Y:S01]  /*5fc0*/  FMUL R9, R82, R88.reuse ;  /* 0x0000005852097220 */ /* 0x081fe20000400000 */
[----:B------:R0:W-:Y:S01]  /*5fd0*/  @P4 STG.E desc[UR36][R6.64+0x1a0], R13 ;  /* 0x0001a00d06004986 */ /* 0x0001e2000c101924 */
[C---:B------:R-:W-:Y:S02]  /*5fe0*/  ISETP.GT.AND P4, PT, R0.reuse, RZ, P3 ;  /* 0x000000ff0000720c */ /* 0x040fe40001f84270 */
[----:B------:R-:W-:Y:S01]  /*5ff0*/  F2FP.TF32.F32.PACK_B R3, R3 ;  /* 0x00000003ff03723e */ /* 0x000fe200024050ff */
[----:B------:R-:W-:Y:S01]  /*6000*/  @P5 STG.E desc[UR36][R6.64+0x1a4], R79 ;  /* 0x0001a44f06005986 */ /* 0x000fe2000c101924 */
[----:B------:R-:W-:Y:S01]  /*6010*/  ISETP.GT.AND P5, PT, R0, RZ, P2 ;  /* 0x000000ff0000720c */ /* 0x000fe200017a4270 */
[----:B-1----:R-:W-:Y:S01]  /*6020*/  FMUL R11, R84, R88 ;  /* 0x00000058540b7220 */ /* 0x002fe20000400000 */
[----:B------:R-:W-:-:S02]  /*6030*/  ISETP.GT.AND P3, PT, R0, 0x8, P3 ;  /* 0x000000080000780c */ /* 0x000fc40001f64270 */
[----:B------:R-:W-:Y:S02]  /*6040*/  ISETP.GT.AND P2, PT, R0, 0x8, P2 ;  /* 0x000000080000780c */ /* 0x000fe40001744270 */
[----:B------:R-:W-:Y:S01]  /*6050*/  F2FP.TF32.F32.PACK_B R9, R9 ;  /* 0x00000009ff09723e */ /* 0x000fe200024050ff */
[----:B0-----:R-:W-:Y:S01]  /*6060*/  FMUL R13, R86, R88 ;  /* 0x00000058560d7220 */ /* 0x001fe20000400000 */
[----:B------:R-:W-:Y:S01]  /*6070*/  F2FP.TF32.F32.PACK_B R11, R11 ;  /* 0x0000000bff0b723e */ /* 0x000fe200024050ff */
[----:B------:R-:W-:Y:S01]  /*6080*/  @P4 STG.E desc[UR36][R4.64+0x1c0], R3 ;  /* 0x0001c00304004986 */ /* 0x000fe2000c101924 */
[C---:B------:R-:W-:Y:S02]  /*6090*/  ISETP.GT.AND P4, PT, R0.reuse, RZ, P1 ;  /* 0x000000ff0000720c */ /* 0x040fe40000f84270 */
[C---:B------:R-:W-:Y:S01]  /*60a0*/  ISETP.GT.AND P1, PT, R0.reuse, 0x8, P1 ;  /* 0x000000080000780c */ /* 0x040fe20000f24270 */
[----:B------:R-:W-:Y:S01]  /*60b0*/  @P5 STG.E desc[UR36][R4.64+0x1c4], R81 ;  /* 0x0001c45104005986 */ /* 0x000fe2000c101924 */
[----:B------:R-:W-:-:S02]  /*60c0*/  ISETP.GT.AND P5, PT, R0, RZ, P0 ;  /* 0x000000ff0000720c */ /* 0x000fc400007a4270 */
[----:B------:R-:W-:Y:S01]  /*60d0*/  ISETP.GT.AND P0, PT, R0, 0x8, P0 ;  /* 0x000000080000780c */ /* 0x000fe20000704270 */
[----:B------:R-:W-:Y:S01]  /*60e0*/  @P3 STG.E desc[UR36][R6.64+0x1c0], R9 ;  /* 0x0001c00906003986 */ /* 0x000fe2000c101924 */
[----:B------:R-:W-:-:S03]  /*60f0*/  F2FP.TF32.F32.PACK_B R13, R13 ;  /* 0x0000000dff0d723e */ /* 0x000fc600024050ff */
[----:B------:R-:W-:Y:S04]  /*6100*/  @P2 STG.E desc[UR36][R6.64+0x1c4], R83 ;  /* 0x0001c45306002986 */ /* 0x000fe8000c101924 */
[----:B------:R-:W-:Y:S04]  /*6110*/  @P4 STG.E desc[UR36][R4.64+0x1e0], R11 ;  /* 0x0001e00b04004986 */ /* 0x000fe8000c101924 */
[----:B------:R0:W-:Y:S02]  /*6120*/  @P5 STG.E desc[UR36][R4.64+0x1e4], R85 ;  /* 0x0001e45504005986 */ /* 0x0001e4000c101924 */
[----:B0-----:R-:W-:-:S02]  /*6130*/  @P1 IMAD.MOV.U32 R4, RZ, RZ, R6 ;  /* 0x000000ffff041224 */ /* 0x001fc400078e0006 */
[----:B------:R-:W-:-:S05]  /*6140*/  @P1 IMAD.MOV.U32 R5, RZ, RZ, R7 ;  /* 0x000000ffff051224 */ /* 0x000fca00078e0007 */
[----:B------:R0:W-:Y:S04]  /*6150*/  @P1 STG.E desc[UR36][R4.64+0x1e0], R13 ;  /* 0x0001e00d04001986 */ /* 0x0001e8000c101924 */
[----:B------:R0:W-:Y:S02]  /*6160*/  @P0 STG.E desc[UR36][R6.64+0x1e4], R87 ;  /* 0x0001e45706000986 */ /* 0x0001e4000c101924 */
.L_x_159:
[----:B------:R-:W-:Y:S05]  /*6170*/  BSYNC B0 ;  /* 0x0000000000007941 */ /* 0x000fea0003800000 */
.L_x_33:
[----:B0-----:R-:W2:Y:S01]  /*6180*/  LDL.64 R4, [R1] ;  /* 0x0000000001047983 */ /* 0x001ea20000100a00 */
[----:B------:R-:W-:Y:S01]  /*6190*/  ULDC.64 UR4, c[0x0][0x650] ;  /* 0x0001940000047ab9 */ /* 0x000fe20000000a00 */
[----:B------:R-:W-:Y:S02]  /*61a0*/  IMAD.U32 R0, RZ, RZ, UR44 ;  /* 0x0000002cff007e24 */ /* 0x000fe4000f8e00ff */
[----:B------:R-:W-:Y:S02]  /*61b0*/  IMAD.MOV.U32 R22, RZ, RZ, -0x1 ;  /* 0xffffffffff167424 */ /* 0x000fe400078e00ff */
[----:B------:R0:W-:Y:S01]  /*61c0*/  SYNCS.ARRIVE.TRANS64.A1T0 RZ, [R0+UR46], RZ ;  /* 0x000000ff00ff79a7 */ /* 0x0001e2000810002e */
[----:B-----5:R-:W-:Y:S02]  /*61d0*/  IMAD.MOV.U32 R18, RZ, RZ, -0x1 ;  /* 0xffffffffff127424 */ /* 0x020fe400078e00ff */
[----:B------:R-:W-:Y:S01]  /*61e0*/  IMAD.MOV.U32 R19, RZ, RZ, -0x1 ;  /* 0xffffffffff137424 */ /* 0x000fe200078e00ff */
[----:B0-----:R-:W-:-:S02]  /*61f0*/  PRMT R0, RZ, 0x7610, R0 ;  /* 0x00007610ff007816 */ /* 0x001fc40000000000 */
[----:B--2---:R-:W-:-:S05]  /*6200*/  LEA R16, P0, R4, R16, 0x1 ;  /* 0x0000001004107211 */ /* 0x004fca00078008ff */
[----:B------:R-:W-:Y:S01]  /*6210*/  IMAD.X R17, R98, 0x1, R17, P0 ;  /* 0x0000000162117824 */ /* 0x000fe200000e0611 */
[----:B------:R-:W-:-:S04]  /*6220*/  ISETP.GE.U32.AND P0, PT, R16, UR4, PT ;  /* 0x0000000410007c0c */ /* 0x000fc8000bf06070 */
[----:B------:R-:W-:-:S13]  /*6230*/  ISETP.GE.U32.AND.EX P0, PT, R17, UR5, PT, P0 ;  /* 0x0000000511007c0c */ /* 0x000fda000bf06100 */
[----:B------:R-:W-:Y:S05]  /*6240*/  @P0 BRA `(.L_x_160) ;  /* 0x00000004004c0947 */ /* 0x000fea0003800000 */
[----:B----4-:R-:W0:Y:S01]  /*6250*/  LDC.64 R10, c[0x0][0x628] ;  /* 0x00018a00ff0a7b82 */ /* 0x010e220000000a00 */
[----:B------:R-:W2:Y:S01]  /*6260*/  S2R R12, SR_CTAID.X ;  /* 0x00000000000c7919 */ /* 0x000ea20000002500 */
[----:B------:R-:W-:Y:S02]  /*6270*/  IMAD.MOV.U32 R8, RZ, RZ, R16 ;  /* 0x000000ffff087224 */ /* 0x000fe400078e0010 */
[----:B------:R-:W-:Y:S01]  /*6280*/  IMAD.MOV.U32 R9, RZ, RZ, R17 ;  /* 0x000000ffff097224 */ /* 0x000fe200078e0011 */
[----:B------:R-:W4:Y:S03]  /*6290*/  S2R R18, SR_CTAID.Y ;  /* 0x0000000000127919 */ /* 0x000f260000002600 */
[----:B------:R-:W1:Y:S08]  /*62a0*/  LDC R0, c[0x0][0x630] ;  /* 0x00018c00ff007b82 */ /* 0x000e700000000800 */
[----:B------:R-:W1:Y:S01]  /*62b0*/  LDC.64 R14, c[0x0][0x620] ;  /* 0x00018800ff0e7b82 */ /* 0x000e620000000a00 */
[----:B0-----:R-:W-:-:S04]  /*62c0*/  ISETP.NE.U32.AND P0, PT, R10, RZ, PT ;  /* 0x000000ff0a00720c */ /* 0x001fc80003f05070 */
[----:B------:R-:W-:-:S13]  /*62d0*/  ISETP.NE.AND.EX P0, PT, R11, RZ, PT, P0 ;  /* 0x000000ff0b00720c */ /* 0x000fda0003f05300 */
[----:B-12-4-:R-:W-:Y:S05]  /*62e0*/  @!P0 BRA `(.L_x_161) ;  /* 0x0000000000288947 */ /* 0x016fea0003800000 */
[----:B------:R-:W0:Y:S02]  /*62f0*/  LDC R3, c[0x0][0x634] ;  /* 0x00018d00ff037b82 */ /* 0x000e240000000800 */
[----:B0-----:R-:W-:-:S05]  /*6300*/  IADD3 R3, P0, R16, R3, RZ ;  /* 0x0000000310037210 */ /* 0x001fca0007f1e0ff */
[----:B------:R-:W-:-:S04]  /*6310*/  IMAD.X R13, RZ, RZ, R17, P0 ;  /* 0x000000ffff0d7224 */ /* 0x000fc800000e0611 */
[----:B------:R-:W-:-:S04]  /*6320*/  IMAD.WIDE.U32 R4, R13, R10, RZ ;  /* 0x0000000a0d047225 */ /* 0x000fc800078e00ff */
[----:B---3--:R-:W-:-:S04]  /*6330*/  IMAD.WIDE.U32 R6, P0, R3, R11, R4 ;  /* 0x0000000b03067225 */ /* 0x008fc80007800004 */
[----:B------:R-:W-:-:S04]  /*6340*/  IMAD.WIDE.U32 R4, R3, R10, RZ ;  /* 0x0000000a03047225 */ /* 0x000fc800078e00ff */
[----:B------:R-:W-:Y:S01]  /*6350*/  IMAD.X R9, RZ, RZ, RZ, P0 ;  /* 0x000000ffff097224 */ /* 0x000fe200000e06ff */
[----:B------:R-:W-:Y:S01]  /*6360*/  IADD3 RZ, P0, R5, R6, RZ ;  /* 0x0000000605ff7210 */ /* 0x000fe20007f1e0ff */
[----:B------:R-:W-:-:S04]  /*6370*/  IMAD.MOV.U32 R8, RZ, RZ, R7 ;  /* 0x000000ffff087224 */ /* 0x000fc800078e0007 */
[----:B------:R-:W-:-:S08]  /*6380*/  IMAD.WIDE.U32.X R8, R13, R11, R8, P0 ;  /* 0x0000000b0d087225 */ /* 0x000fd000000e0408 */
.L_x_161:
[-CC-:B------:R-:W-:Y:S01]  /*6390*/  SHF.R.U64 R19, R8, R0.reuse, R9.reuse ;  /* 0x0000000008137219 */ /* 0x180fe20000001209 */
[----:B------:R-:W0:Y:S01]  /*63a0*/  LDC.64 R24, c[0x0][0x640] ;  /* 0x00019000ff187b82 */ /* 0x000e220000000a00 */
[----:B------:R-:W-:Y:S01]  /*63b0*/  SHF.R.U32.HI R0, RZ, R0, R9 ;  /* 0x00000000ff007219 */ /* 0x000fe20000011609 */
[----:B------:R-:W-:Y:S01]  /*63c0*/  ULDC UR4, c[0x0][0x150] ;  /* 0x0000540000047ab9 */ /* 0x000fe20000000800 */
[----:B------:R-:W-:Y:S02]  /*63d0*/  IADD3 R3, P0, RZ, -R19, RZ ;  /* 0x80000013ff037210 */ /* 0x000fe40007f1e0ff */
[----:B---3--:R-:W-:-:S03]  /*63e0*/  I2FP.F32.U32 R7, R12 ;  /* 0x0000000c00077245 */ /* 0x008fc60000201000 */
[----:B------:R-:W1:Y:S01]  /*63f0*/  LDC R6, c[0x0][0x618] ;  /* 0x00018600ff067b82 */ /* 0x000e620000000800 */
[----:B------:R-:W-:Y:S02]  /*6400*/  IMAD.X R5, RZ, RZ, ~R0, P0 ;  /* 0x000000ffff057224 */ /* 0x000fe400000e0e00 */
[----:B------:R-:W-:Y:S01]  /*6410*/  FMUL R7, R7, UR4 ;  /* 0x0000000407077c20 */ /* 0x000fe20008400000 */
[----:B------:R-:W-:Y:S01]  /*6420*/  ULDC UR4, c[0x0][0x154] ;  /* 0x0000550000047ab9 */ /* 0x000fe20000000800 */
[-C--:B------:R-:W-:Y:S02]  /*6430*/  IMAD R0, R5, R14.reuse, RZ ;  /* 0x0000000e05007224 */ /* 0x080fe400078e02ff */
[C---:B------:R-:W-:Y:S01]  /*6440*/  IMAD.WIDE.U32 R4, R3.reuse, R14, R16 ;  /* 0x0000000e03047225 */ /* 0x040fe200078e0010 */
[----:B------:R-:W2:Y:S01]  /*6450*/  LDC R8, c[0x0][0x608] ;  /* 0x00018200ff087b82 */ /* 0x000ea20000000800 */
[----:B------:R-:W3:Y:S02]  /*6460*/  F2I.U32.TRUNC.NTZ R7, R7 ;  /* 0x0000000700077305 */ /* 0x000ee4000020f000 */
[----:B------:R-:W-:Y:S01]  /*6470*/  IMAD R3, R3, R15, R0 ;  /* 0x0000000f03037224 */ /* 0x000fe200078e0200 */
[----:B------:R-:W-:-:S03]  /*6480*/  I2FP.F32.U32 R0, R18 ;  /* 0x0000001200007245 */ /* 0x000fc60000201000 */
[----:B------:R-:W-:Y:S01]  /*6490*/  IMAD.IADD R3, R5, 0x1, R3 ;  /* 0x0000000105037824 */ /* 0x000fe200078e0203 */
[----:B------:R-:W4:Y:S01]  /*64a0*/  LDC R11, c[0x0][0x658] ;  /* 0x00019600ff0b7b82 */ /* 0x000f220000000800 */
[----:B0-----:R-:W-:-:S04]  /*64b0*/  ISETP.NE.U32.AND P0, PT, R24, RZ, PT ;  /* 0x000000ff1800720c */ /* 0x001fc80003f05070 */
[----:B------:R-:W-:-:S03]  /*64c0*/  ISETP.NE.AND.EX P0, PT, R25, RZ, PT, P0 ;  /* 0x000000ff1900720c */ /* 0x000fc60003f05300 */
[----:B------:R-:W0:Y:S01]  /*64d0*/  LDC R9, c[0x0][0x144] ;  /* 0x00005100ff097b82 */ /* 0x000e220000000800 */
[-C--:B-1----:R-:W-:Y:S01]  /*64e0*/  SHF.R.U64 R10, R4, R6.reuse, R3 ;  /* 0x00000006040a7219 */ /* 0x082fe20000001203 */
[----:B---3--:R-:W-:Y:S01]  /*64f0*/  IMAD.MOV R7, RZ, RZ, -R7 ;  /* 0x000000ffff077224 */ /* 0x008fe200078e0a07 */
[----:B------:R-:W-:Y:S01]  /*6500*/  SHF.R.U32.HI R3, RZ, R6, R3 ;  /* 0x00000006ff037219 */ /* 0x000fe20000011603 */
[----:B------:R-:W-:-:S04]  /*6510*/  FMUL R6, R0, UR4 ;  /* 0x0000000400067c20 */ /* 0x000fc80008400000 */
[----:B------:R-:W1:Y:S01]  /*6520*/  LDC R21, c[0x0][0x148] ;  /* 0x00005200ff157b82 */ /* 0x000e620000000800 */
[----:B------:R3:W0:Y:S01]  /*6530*/  F2I.U32.TRUNC.NTZ R14, R6 ;  /* 0x00000006000e7305 */ /* 0x000622000020f000 */
[-CC-:B--2---:R-:W-:Y:S02]  /*6540*/  SHF.R.U64 R13, R10, R8.reuse, R3.reuse ;  /* 0x000000080a0d7219 */ /* 0x184fe40000001203 */
[----:B------:R-:W-:-:S04]  /*6550*/  SHF.R.U32.HI R0, RZ, R8, R3 ;  /* 0x00000008ff007219 */ /* 0x000fc80000011603 */
[----:B------:R-:W2:Y:S01]  /*6560*/  LDC R20, c[0x0][0x648] ;  /* 0x00019200ff147b82 */ /* 0x000ea20000000800 */
[-CC-:B----4-:R-:W-:Y:S02]  /*6570*/  SHF.R.U64 R15, R13, R11.reuse, R0.reuse ;  /* 0x0000000b0d0f7219 */ /* 0x190fe40000001200 */
[----:B------:R-:W-:-:S03]  /*6580*/  SHF.R.U32.HI R5, RZ, R11, R0 ;  /* 0x0000000bff057219 */ /* 0x000fc60000011600 */
[----:B------:R-:W-:Y:S02]  /*6590*/  IMAD.MOV.U32 R4, RZ, RZ, R15 ;  /* 0x000000ffff047224 */ /* 0x000fe400078e000f */
[----:B------:R-:W4:Y:S01]  /*65a0*/  LDC R26, c[0x0][0x638] ;  /* 0x00018e00ff1a7b82 */ /* 0x000f220000000800 */
[----:B0-----:R-:W-:-:S07]  /*65b0*/  IMAD R22, R9, R7, R12 ;  /* 0x0000000709167224 */ /* 0x001fce00078e020c */
[----:B------:R-:W0:Y:S08]  /*65c0*/  LDC R27, c[0x0][0x610] ;  /* 0x00018400ff1b7b82 */ /* 0x000e300000000800 */
[----:B------:R-:W0:Y:S01]  /*65d0*/  LDC R28, c[0x0][0x600] ;  /* 0x00018000ff1c7b82 */ /* 0x000e220000000800 */
[----:B-123--:R-:W-:Y:S05]  /*65e0*/  @!P0 BRA `(.L_x_162) ;  /* 0x0000000000288947 */ /* 0x00efea0003800000 */
[----:B------:R-:W1:Y:S02]  /*65f0*/  LDC R0, c[0x0][0x64c] ;  /* 0x00019300ff007b82 */ /* 0x000e640000000800 */
[----:B-1----:R-:W-:-:S05]  /*6600*/  IADD3 R3, P0, R15, R0, RZ ;  /* 0x000000000f037210 */ /* 0x002fca0007f1e0ff */
        /* <DEDUP_REMOVED lines=8> */
.L_x_162:
[----:B------:R-:W-:Y:S01]  /*6690*/  ISETP.NE.AND P0, PT, R2, 0x1, PT ;  /* 0x000000010200780c */ /* 0x000fe20003f05270 */
[----:B------:R-:W-:Y:S01]  /*66a0*/  IMAD.MOV R14, RZ, RZ, -R14 ;  /* 0x000000ffff0e7224 */ /* 0x000fe200078e0a0e */
[----:B------:R-:W-:Y:S02]  /*66b0*/  SHF.R.U64 R0, R4, R20, R5 ;  /* 0x0000001404007219 */ /* 0x000fe40000001205 */
[----:B------:R-:W-:Y:S02]  /*66c0*/  LOP3.LUT R3, R13, R100, RZ, 0xc0, !PT ;  /* 0x000000640d037212 */ /* 0x000fe400078ec0ff */
[----:B------:R-:W-:Y:S01]  /*66d0*/  LOP3.LUT R5, R10, R99, RZ, 0xc0, !PT ;  /* 0x000000630a057212 */ /* 0x000fe200078ec0ff */
[----:B------:R-:W-:Y:S02]  /*66e0*/  IMAD.MOV R4, RZ, RZ, -R0 ;  /* 0x000000ffff047224 */ /* 0x000fe400078e0a00 */
[----:B------:R-:W-:Y:S02]  /*66f0*/  IMAD R3, R96, R0, R3 ;  /* 0x0000000060037224 */ /* 0x000fe400078e0203 */
[----:B----4-:R-:W-:-:S02]  /*6700*/  IMAD R0, R4, R26, R15 ;  /* 0x0000001a04007224 */ /* 0x010fc400078e020f */
[----:B------:R-:W-:Y:S02]  /*6710*/  @P0 IMAD R22, R21, R14, R18 ;  /* 0x0000000e15160224 */ /* 0x000fe400078e0212 */
[----:B------:R-:W-:Y:S02]  /*6720*/  IMAD.MOV.U32 R4, RZ, RZ, 0x1 ;  /* 0x00000001ff047424 */ /* 0x000fe400078e00ff */
[----:B0-----:R-:W-:Y:S02]  /*6730*/  IMAD R22, R3, R27, R22 ;  /* 0x0000001b03167224 */ /* 0x001fe400078e0216 */
[----:B------:R-:W-:Y:S01]  /*6740*/  IMAD R3, R0, R28, R5 ;  /* 0x0000001c00037224 */ /* 0x000fe200078e0205 */
[----:B------:R-:W-:-:S04]  /*6750*/  PRMT R0, R4, 0x7610, R0 ;  /* 0x0000761004007816 */ /* 0x000fc80000000000 */
[----:B------:R-:W-:Y:S02]  /*6760*/  SEL R18, R3, R22, !P0 ;  /* 0x0000001603127207 */ /* 0x000fe40004000000 */
[----:B------:R-:W-:-:S07]  /*6770*/  SEL R22, R22, R3, !P0 ;  /* 0x0000000316167207 */ /* 0x000fce0004000000 */
.L_x_160:
[----:B------:R-:W-:Y:S01]  /*6780*/  LOP3.LUT P0, RZ, R0, 0xff, RZ, 0xc0, !PT ;  /* 0x000000ff00ff7812 */ /* 0x000fe2000780c0ff */
[----:B------:R-:W-:Y:S01]  /*6790*/  UIMAD.WIDE.U32 UR4, UR38, 0x38e38e39, URZ ;  /* 0x38e38e39260478a5 */ /* 0x000fe2000f8e003f */
[----:B------:R-:W-:-:S03]  /*67a0*/  LOP3.LUT R103, R103, 0x1, RZ, 0x3c, !PT ;  /* 0x0000000167677812 */ /* 0x000fc600078e3cff */
[----:B------:R-:W-:-:S04]  /*67b0*/  USHF.R.U32.HI UR4, URZ, 0x1, UR5 ;  /* 0x000000013f047899 */ /* 0x000fc80008011605 */
[----:B------:R-:W-:-:S04]  /*67c0*/  UIMAD UR38, UR4, -0x9, UR38 ;  /* 0xfffffff7042678a4 */ /* 0x000fc8000f8e0226 */
[----:B------:R-:W-:Y:S08]  /*67d0*/  @P0 BRA `(.L_x_163) ;  /* 0xffffffac00840947 */ /* 0x000ff0000383ffff */
[----:B------:R-:W-:Y:S05]  /*67e0*/  EXIT ;  /* 0x000000000000794d */ /* 0x000fea0003800000 */
.L_x_14:
[----:B------:R-:W-:-:S08]  /*67f0*/  ISETP.NE.AND P0, PT, R14, RZ, PT ;  /* 0x000000ff0e00720c */ /* 0x000fd00003f05270 */
[----:B0-----:R-:W0:-:S00]  /*6800*/  USETMAXREG.DEALLOC.CTAPOOL 0x28 ;  /* 0x00000028000079c8 */ /* 0x001e0000080e0500 */
[----:B------:R-:W-:Y:S05]  /*6810*/  @P0 EXIT ;  /* 0x000000000000094d */ /* 0x000fea0003800000 */
[----:B0-----:R-:W-:Y:S01]  /*6820*/  LOP3.LUT P0, RZ, R3, 0xff, RZ, 0xc0, !PT ;  /* 0x000000ff03ff7812 */ /* 0x001fe2000780c0ff */
[----:B------:R-:W-:Y:S02]  /*6830*/  IMAD.MOV.U32 R3, RZ, RZ, 0x1 ;  /* 0x00000001ff037424 */ /* 0x000fe400078e00ff */
[----:B------:R-:W-:-:S10]  /*6840*/  IMAD.MOV.U32 R8, RZ, RZ, RZ ;  /* 0x000000ffff087224 */ /* 0x000fd400078e00ff */
[----:B------:R-:W-:Y:S05]  /*6850*/  @!P0 BRA `(.L_x_164) ;  /* 0x0000000c000c8947 */ /* 0x000fea0003800000 */
[----:B------:R-:W-:Y:S01]  /*6860*/  LOP3.LUT P0, RZ, R4, 0x1f, RZ, 0xc0, !PT ;  /* 0x0000001f04ff7812 */ /* 0x000fe2000780c0ff */
[----:B------:R-:W-:Y:S01]  /*6870*/  ULDC UR5, c[0x0][0x658] ;  /* 0x0001960000057ab9 */ /* 0x000fe20000000800 */
[----:B------:R-:W-:Y:S01]  /*6880*/  UMOV UR6, 0xffffffff ;  /* 0xffffffff00067882 */ /* 0x000fe20000000000 */
[----:B------:R-:W-:Y:S01]  /*6890*/  BSSY B0, `(.L_x_164) ;  /* 0x00000bf000007945 */ /* 0x000fe20003800000 */
[----:B------:R-:W-:Y:S01]  /*68a0*/  USHF.L.U32 UR6, UR6, UR5, URZ ;  /* 0x0000000506067299 */ /* 0x000fe2000800063f */
[C---:B------:R-:W-:Y:S01]  /*68b0*/  ISETP.NE.AND P2, PT, R5.reuse, RZ, PT ;  /* 0x000000ff0500720c */ /* 0x040fe20003f45270 */
[----:B------:R-:W-:Y:S01]  /*68c0*/  IMAD.MOV.U32 R10, RZ, RZ, 0x1 ;  /* 0x00000001ff0a7424 */ /* 0x000fe200078e00ff */
[----:B------:R-:W-:Y:S01]  /*68d0*/  ISETP.NE.OR P0, PT, R5, RZ, !P0 ;  /* 0x000000ff0500720c */ /* 0x000fe20004705670 */
[----:B------:R-:W-:Y:S01]  /*68e0*/  IMAD.MOV.U32 R3, RZ, RZ, 0x1 ;  /* 0x00000001ff037424 */ /* 0x000fe200078e00ff */
[----:B------:R-:W-:Y:S01]  /*68f0*/  LOP3.LUT R9, R23, 0x2, RZ, 0xfc, !PT ;  /* 0x0000000217097812 */ /* 0x000fe200078efcff */
[----:B------:R-:W-:Y:S01]  /*6900*/  IMAD.MOV.U32 R8, RZ, RZ, RZ ;  /* 0x000000ffff087224 */ /* 0x000fe200078e00ff */
[----:B------:R-:W-:Y:S01]  /*6910*/  ULDC UR4, c[0x0][0x600] ;  /* 0x0001800000047ab9 */ /* 0x000fe20000000800 */
[----:B------:R-:W-:Y:S01]  /*6920*/  UMOV UR7, 0x1 ;  /* 0x0000000100077882 */ /* 0x000fe20000000000 */
[----:B------:R-:W-:-:S02]  /*6930*/  UIADD3 UR19, UR40, 0x1, URZ ;  /* 0x0000000128137890 */ /* 0x000fc4000fffe03f */
[----:B------:R-:W-:Y:S02]  /*6940*/  UIADD3 UR15, UR4, -0x1, URZ ;  /* 0xffffffff040f7890 */ /* 0x000fe4000fffe03f */
[----:B------:R-:W-:Y:S02]  /*6950*/  USHF.L.U32 UR17, UR7, UR5, URZ ;  /* 0x0000000507117299 */ /* 0x000fe4000800063f */
[----:B------:R-:W-:Y:S01]  /*6960*/  ULOP3.LUT UR16, URZ, UR6, URZ, 0x33, !UPT ;  /* 0x000000063f107292 */ /* 0x000fe2000f8e333f */
[----:B------:R-:W-:-:S11]  /*6970*/  ULDC.64 UR20, c[0x0][0x198] ;  /* 0x0000660000147ab9 */ /* 0x000fd60000000a00 */
.L_x_176:
[----:B------:R-:W-:-:S03]  /*6980*/  UMOV UR4, 0xffffffff ;  /* 0xffffffff00047882 */ /* 0x000fc60000000000 */
[----:B------:R-:W-:Y:S05]  /*6990*/  BRA.DIV UR4, `(.L_x_165) ;  /* 0x00000012048c7947 */ /* 0x000fea000b800000 */
[----:B------:R-:W-:-:S13]  /*69a0*/  ELECT P6, URZ, PT ;  /* 0x00000000003f782f */ /* 0x000fda00038c0000 */
.L_x_194:
[----:B------:R-:W0:Y:S01]  /*69b0*/  LDC R4, c[0x0][0x28c] ;  /* 0x0000a300ff047b82 */ /* 0x000e220000000800 */
[----:B------:R-:W-:Y:S01]  /*69c0*/  BSSY B1, `(.L_x_166) ;  /* 0x0000037000017945 */ /* 0x000fe20003800000 */
[----:B0-----:R-:W-:-:S13]  /*69d0*/  ISETP.LT.OR P6, PT, R4, 0x1, !P6 ;  /* 0x000000010400780c */ /* 0x001fda00077c1670 */
[----:B------:R-:W-:Y:S05]  /*69e0*/  @P6 BRA `(.L_x_167) ;  /* 0x0000000000d06947 */ /* 0x000fea0003800000 */
[----:B------:R-:W-:Y:S02]  /*69f0*/  IMAD.SHL.U32 R18, R18, 0x80, RZ ;  /* 0x0000008012127824 */ /* 0x000fe400078e00ff */
[----:B------:R-:W-:Y:S02]  /*6a00*/  IMAD.SHL.U32 R22, R22, 0x40, RZ ;  /* 0x0000004016167824 */ /* 0x000fe400078e00ff */
[----:B------:R-:W-:Y:S02]  /*6a10*/  IMAD.MOV.U32 R13, RZ, RZ, RZ ;  /* 0x000000ffff0d7224 */ /* 0x000fe400078e00ff */
[----:B------:R-:W-:Y:S02]  /*6a20*/  IMAD.U32 R14, RZ, RZ, UR19 ;  /* 0x00000013ff0e7e24 */ /* 0x000fe4000f8e00ff */
[----:B------:R-:W-:Y:S02]  /*6a30*/  IMAD.MOV.U32 R4, RZ, RZ, R3 ;  /* 0x000000ffff047224 */ /* 0x000fe400078e0003 */
[----:B------:R-:W-:-:S07]  /*6a40*/  IMAD.MOV.U32 R5, RZ, RZ, R8 ;  /* 0x000000ffff057224 */ /* 0x000fce00078e0008 */
.L_x_171:
[----:B------:R-:W0:Y:S01]  /*6a50*/  S2R R7, SR_CgaCtaId ;  /* 0x0000000000077919 */ /* 0x000e220000008800 */
[----:B------:R-:W-:-:S04]  /*6a60*/  MOV R6, 0x400 ;  /* 0x0000040000067802 */ /* 0x000fc80000000f00 */
[----:B0-----:R-:W-:Y:S02]  /*6a70*/  LEA R12, R7, R6, 0x18 ;  /* 0x00000006070c7211 */ /* 0x001fe400078ec0ff */
[----:B------:R-:W-:Y:S01]  /*6a80*/  SHF.L.U32 R6, R4, 0x1f, RZ ;  /* 0x0000001f04067819 */ /* 0x000fe200000006ff */
[----:B------:R-:W0:Y:S02]  /*6a90*/  @!P2 LDC R7, c[0x0][0x500] ;  /* 0x00014000ff07ab82 */ /* 0x000e240000000800 */
[----:B------:R-:W-:-:S04]  /*6aa0*/  IMAD R11, R5, 0x8, R12 ;  /* 0x00000008050b7824 */ /* 0x000fc800078e020c */
[----:B------:R-:W1:Y:S02]  /*6ab0*/  SYNCS.PHASECHK.TRANS64.TRYWAIT P1, [R11+URZ+0x48], R6 ;  /* 0x000048060b0075a7 */ /* 0x000e64000802017f */
[----:B-1----:R-:W-:Y:S05]  /*6ac0*/  @!P1 BRA `(.L_x_168) ;  /* 0x0000001000609947 */ /* 0x002fea0003800000 */
.L_x_195:
[----:B-1----:R-:W-:Y:S01]  /*6ad0*/  PRMT R6, R9, 0x9910, RZ ;  /* 0x0000991009067816 */ /* 0x002fe200000000ff */
[----:B0-----:R0:W-:Y:S03]  /*6ae0*/  @!P2 SYNCS.ARRIVE.TRANS64 RZ, [R11+URZ], R7 ;  /* 0x000000070bffa9a7 */ /* 0x0011e6000800003f */
[----:B------:R-:W-:-:S13]  /*6af0*/  ISETP.NE.AND P1, PT, R6, 0x2, PT ;  /* 0x000000020600780c */ /* 0x000fda0003f25270 */
[----:B0-----:R-:W-:Y:S05]  /*6b00*/  @P1 BRA `(.L_x_169) ;  /* 0x0000000000041947 */ /* 0x001fea0003800000 */
[----:B------:R-:W-:Y:S01]  /*6b10*/  BPT.TRAP 0x1 ;  /* 0x000000040000795c */ /* 0x000fe20000300000 */
.L_x_169:
[----:B------:R-:W-:Y:S05]  /*6b20*/  @P0 BRA `(.L_x_170) ;  /* 0x0000000000040947 */ /* 0x000fea0003800000 */
[----:B------:R-:W-:Y:S01]  /*6b30*/  BPT.TRAP 0x1 ;  /* 0x000000040000795c */ /* 0x000fe20000300000 */
.L_x_170:
[--C-:B------:R-:W-:Y:S01]  /*6b40*/  IMAD R6, R5, 0x2000, R12.reuse ;  /* 0x0000200005067824 */ /* 0x100fe200078e020c */
[----:B------:R-:W-:Y:S01]  /*6b50*/  R2UR UR9, R11 ;  /* 0x000000000b0972ca */ /* 0x000fe200000e0000 */
[C---:B------:R-:W-:Y:S01]  /*6b60*/  IMAD R12, R5.reuse, 0x4000, R12 ;  /* 0x00004000050c7824 */ /* 0x040fe200078e020c */
[----:B------:R-:W-:Y:S01]  /*6b70*/  UIADD3 UR4, UP0, UR20, 0xf0, URZ ;  /* 0x000000f014047890 */ /* 0x000fe2000ff1e03f */
[----:B------:R-:W-:Y:S01]  /*6b80*/  VIADD R14, R14, 0xffffffff ;  /* 0xffffffff0e0e7836 */ /* 0x000fe20000000000 */
[----:B------:R-:W-:Y:S01]  /*6b90*/  R2UR UR5, R6 ;  /* 0x00000000060572ca */ /* 0x000fe200000e0000 */
[----:B------:R-:W-:Y:S01]  /*6ba0*/  UIADD3 UR22, UP1, UR20, 0x1f0, URZ ;  /* 0x000001f014167890 */ /* 0x000fe2000ff3e03f */
[----:B------:R-:W-:Y:S01]  /*6bb0*/  R2UR UR8, R12 ;  /* 0x000000000c0872ca */ /* 0x000fe200000e0000 */
[----:B------:R-:W-:Y:S01]  /*6bc0*/  VIADD R5, R5, 0x1 ;  /* 0x0000000105057836 */ /* 0x000fe20000000000 */
[----:B------:R-:W-:Y:S01]  /*6bd0*/  R2UR UR11, R22 ;  /* 0x00000000160b72ca */ /* 0x000fe200000e0000 */
[----:B------:R-:W-:Y:S01]  /*6be0*/  UIADD3.X UR23, URZ, UR21, URZ, UP1, !UPT ;  /* 0x000000153f177290 */ /* 0x000fe20008ffe43f */
[----:B------:R-:W-:Y:S01]  /*6bf0*/  R2UR UR10, R13 ;  /* 0x000000000d0a72ca */ /* 0x000fe200000e0000 */
[----:B------:R-:W-:Y:S01]  /*6c00*/  UMOV UR6, 0x0 ;  /* 0x0000000000067882 */ /* 0x000fe20000000000 */
[----:B------:R-:W-:Y:S01]  /*6c10*/  R2UR UR12, R19 ;  /* 0x00000000130c72ca */ /* 0x000fe200000e0000 */
[----:B------:R-:W-:Y:S01]  /*6c20*/  UMOV UR7, 0x10000000 ;  /* 0x1000000000077882 */ /* 0x000fe20000000000 */
[----:B------:R-:W-:Y:S01]  /*6c30*/  R2UR UR18, R18 ;  /* 0x00000000121272ca */ /* 0x000fe200000e0000 */
[----:B------:R-:W-:Y:S01]  /*6c40*/  VIADD R13, R13, 0x20 ;  /* 0x000000200d0d7836 */ /* 0x000fe20000000000 */
[----:B------:R-:W-:Y:S01]  /*6c50*/  ISETP.GT.AND P3, PT, R14, 0x1, PT ;  /* 0x000000010e00780c */ /* 0x000fe20003f64270 */
[----:B------:R-:W-:Y:S01]  /*6c60*/  UIADD3 UR13, UR5, 0x180, URZ ;  /* 0x00000180050d7890 */ /* 0x000fe2000fffe03f */
[----:B------:R-:W-:Y:S01]  /*6c70*/  ISETP.NE.AND P1, PT, R5, 0x9, PT ;  /* 0x000000090500780c */ /* 0x000fe20003f25270 */
[----:B------:R-:W-:-:S02]  /*6c80*/  UIADD3.X UR5, URZ, UR21, URZ, UP0, !UPT ;  /* 0x000000153f057290 */ /* 0x000fc400087fe43f */
[----:B------:R-:W-:Y:S01]  /*6c90*/  UIADD3 UR14, UR8, 0x12180, URZ ;  /* 0x00012180080e7890 */ /* 0x000fe2000fffe03f */
[----:B------:R-:W-:Y:S02]  /*6ca0*/  SEL R7, RZ, 0x1, P1 ;  /* 0x00000001ff077807 */ /* 0x000fe40000800000 */
[----:B------:R-:W-:Y:S01]  /*6cb0*/  UMOV UR8, UR13 ;  /* 0x0000000d00087c82 */ /* 0x000fe20008000000 */
[----:B------:R-:W-:Y:S02]  /*6cc0*/  SEL R5, R5, RZ, P1 ;  /* 0x000000ff05057207 */ /* 0x000fe40000800000 */
[----:B------:R-:W-:Y:S01]  /*6cd0*/  LOP3.LUT R4, R4, R7, RZ, 0x3c, !PT ;  /* 0x0000000704047212 */ /* 0x000fe200078e3cff */
[----:B------:R0:W-:Y:S02]  /*6ce0*/  UTMALDG.3D [UR8], [UR4], desc[UR6] ;  /* 0x00000608040075b4 */ /* 0x0001e40008011000 */
[----:B0-----:R-:W-:Y:S01]  /*6cf0*/  UMOV UR8, UR14 ;  /* 0x0000000e00087c82 */ /* 0x001fe20008000000 */
[----:B------:R-:W-:-:S02]  /*6d00*/  UMOV UR11, UR18 ;  /* 0x00000012000b7c82 */ /* 0x000fc40008000000 */
[----:B------:R0:W-:Y:S02]  /*6d10*/  UTMALDG.3D [UR8], [UR22], desc[UR6] ;  /* 0x00000608160075b4 */ /* 0x0001e40008011000 */
[----:B0-----:R-:W-:Y:S05]  /*6d20*/  @P3 BRA `(.L_x_171) ;  /* 0xfffffffc00483947 */ /* 0x001fea000383ffff */
.L_x_167:
[----:B------:R-:W-:Y:S05]  /*6d30*/  BSYNC B1 ;  /* 0x0000000000017941 */ /* 0x000fea0003800000 */
.L_x_166:
[----:B------:R-:W2:Y:S01]  /*6d40*/  LDL.64 R20, [R1] ;  /* 0x0000000001147983 */ /* 0x000ea20000100a00 */
[----:B------:R-:W-:Y:S01]  /*6d50*/  LOP3.LUT P4, RZ, R10, 0xff, RZ, 0xc0, !PT ;  /* 0x000000ff0aff7812 */ /* 0x000fe2000788c0ff */
[----:B------:R-:W-:Y:S01]  /*6d60*/  VIADD R7, R8, UR40 ;  /* 0x0000002808077c36 */ /* 0x000fe20008000000 */
[----:B------:R-:W-:Y:S01]  /*6d70*/  ULDC.64 UR4, c[0x0][0x650] ;  /* 0x0001940000047ab9 */ /* 0x000fe20000000a00 */
[----:B------:R-:W-:Y:S01]  /*6d80*/  IMAD.U32 R8, RZ, RZ, UR40 ;  /* 0x00000028ff087e24 */ /* 0x000fe2000f8e00ff */
[----:B------:R-:W-:Y:S01]  /*6d90*/  UISETP.GE.U32.AND UP0, UPT, UR40, 0x9, UPT ;  /* 0x000000092800788c */ /* 0x000fe2000bf06070 */
[----:B------:R-:W-:Y:S01]  /*6da0*/  BSSY B1, `(.L_x_172) ;  /* 0x000006b000017945 */ /* 0x000fe20003800000 */
[----:B------:R-:W-:Y:S01]  /*6db0*/  ISETP.GT.U32.AND P1, PT, R7, 0x8, PT ;  /* 0x000000080700780c */ /* 0x000fe20003f24070 */
[----:B------:R-:W-:Y:S01]  /*6dc0*/  IMAD.MOV.U32 R22, RZ, RZ, -0x1 ;  /* 0xffffffffff167424 */ /* 0x000fe200078e00ff */
[----:B------:R-:W-:Y:S01]  /*6dd0*/  PRMT R10, RZ, 0x7610, R10 ;  /* 0x00007610ff0a7816 */ /* 0x000fe2000000000a */
[----:B------:R-:W-:Y:S01]  /*6de0*/  IMAD.MOV.U32 R18, RZ, RZ, -0x1 ;  /* 0xffffffffff127424 */ /* 0x000fe200078e00ff */
[----:B------:R-:W-:Y:S01]  /*6df0*/  ISETP.LT.U32.AND P1, PT, R8, 0x9, P1 ;  /* 0x000000090800780c */ /* 0x000fe20000f21070 */
[----:B------:R-:W-:Y:S01]  /*6e00*/  IMAD.MOV.U32 R19, RZ, RZ, -0x1 ;  /* 0xffffffffff137424 */ /* 0x000fe200078e00ff */
[----:B------:R-:W-:Y:S01]  /*6e10*/  PLOP3.LUT P3, PT, PT, PT, UP0, 0x80, 0x0 ;  /* 0x000000000000781c */ /* 0x000fe20003f6f008 */
[----:B------:R-:W0:Y:S01]  /*6e20*/  @P4 S2R R5, SR_CgaCtaId ;  /* 0x0000000000054919 */ /* 0x000e220000008800 */
[----:B------:R-:W-:-:S04]  /*6e30*/  @P4 MOV R4, 0x400 ;  /* 0x0000040000044802 */ /* 0x000fc80000000f00 */
[----:B0-----:R-:W-:Y:S01]  /*6e40*/  @P4 LEA R6, R5, R4, 0x18 ;  /* 0x0000000405064211 */ /* 0x001fe200078ec0ff */
[----:B------:R-:W-:Y:S01]  /*6e50*/  IMAD.WIDE.U32 R4, R7, 0x38e38e39, RZ ;  /* 0x38e38e3907047825 */ /* 0x000fe200078e00ff */
[----:B------:R-:W-:Y:S02]  /*6e60*/  SEL R4, RZ, 0x1, !P1 ;  /* 0x00000001ff047807 */ /* 0x000fe40004800000 */
[----:B------:R0:W-:Y:S02]  /*6e70*/  @P4 SYNCS.ARRIVE.TRANS64.A1T0 RZ, [R6+URZ+0xc8], RZ ;  /* 0x0000c8ff06ff49a7 */ /* 0x0001e4000810003f */
[----:B------:R-:W-:Y:S02]  /*6e80*/  LOP3.LUT R3, R3, R4, RZ, 0x3c, !PT ;  /* 0x0000000403037212 */ /* 0x000fe400078e3cff */
[----:B------:R-:W-:Y:S02]  /*6e90*/  PRMT R4, RZ, 0x7610, R4 ;  /* 0x00007610ff047816 */ /* 0x000fe40000000004 */
[----:B0-----:R-:W-:-:S04]  /*6ea0*/  SHF.R.U32.HI R6, RZ, 0x1, R5 ;  /* 0x00000001ff067819 */ /* 0x001fc80000011605 */
[----:B------:R-:W-:Y:S01]  /*6eb0*/  @P3 LOP3.LUT R3, R3, 0x1, R6, 0x78, !PT ;  /* 0x0000000103033812 */ /* 0x000fe200078e7806 */
[----:B------:R-:W-:Y:S01]  /*6ec0*/  IMAD R8, R6, -0x9, R7 ;  /* 0xfffffff706087824 */ /* 0x000fe200078e0207 */
[----:B--2---:R-:W-:-:S04]  /*6ed0*/  IADD3 R16, P4, R16, R20, RZ ;  /* 0x0000001410107210 */ /* 0x004fc80007f9e0ff */
[----:B------:R-:W-:Y:S01]  /*6ee0*/  ISETP.GE.U32.AND P1, PT, R16, UR4, PT ;  /* 0x0000000410007c0c */ /* 0x000fe2000bf26070 */
[----:B------:R-:W-:-:S05]  /*6ef0*/  IMAD.X R17, R17, 0x1, R0, P4 ;  /* 0x0000000111117824 */ /* 0x000fca00020e0600 */
[----:B------:R-:W-:-:S13]  /*6f00*/  ISETP.GE.U32.AND.EX P1, PT, R17, UR5, PT, P1 ;  /* 0x0000000511007c0c */ /* 0x000fda000bf26110 */
[----:B------:R-:W-:Y:S05]  /*6f10*/  @P1 BRA `(.L_x_173) ;  /* 0x00000004004c1947 */ /* 0x000fea0003800000 */
[----:B------:R-:W0:Y:S01]  /*6f20*/  S2R R12, SR_CTAID.X ;  /* 0x00000000000c7919 */ /* 0x000e220000002500 */
[----:B------:R-:W-:Y:S01]  /*6f30*/  ULDC.64 UR4, c[0x0][0x628] ;  /* 0x00018a0000047ab9 */ /* 0x000fe20000000a00 */
[----:B------:R-:W1:Y:S01]  /*6f40*/  LDC R13, c[0x0][0x144] ;  /* 0x00005100ff0d7b82 */ /* 0x000e620000000800 */
[----:B------:R-:W-:Y:S01]  /*6f50*/  ISETP.NE.U32.AND P1, PT, RZ, UR4, PT ;  /* 0x00000004ff007c0c */ /* 0x000fe2000bf25070 */
[----:B------:R-:W2:Y:S01]  /*6f60*/  S2R R11, SR_CTAID.Y ;  /* 0x00000000000b7919 */ /* 0x000ea20000002600 */
[----:B------:R-:W-:Y:S01]  /*6f70*/  ULDC UR6, c[0x0][0x150] ;  /* 0x0000540000067ab9 */ /* 0x000fe20000000800 */
[----:B------:R-:W-:Y:S01]  /*6f80*/  ULDC UR7, c[0x0][0x630] ;  /* 0x00018c0000077ab9 */ /* 0x000fe20000000800 */
[----:B------:R-:W-:Y:S01]  /*6f90*/  ISETP.NE.AND.EX P1, PT, RZ, UR5, PT, P1 ;  /* 0x00000005ff007c0c */ /* 0x000fe2000bf25310 */
[----:B------:R-:W-:Y:S01]  /*6fa0*/  IMAD.MOV.U32 R4, RZ, RZ, R16 ;  /* 0x000000ffff047224 */ /* 0x000fe200078e0010 */
[----:B0-----:R-:W-:-:S05]  /*6fb0*/  I2FP.F32.U32 R5, R12 ;  /* 0x0000000c00057245 */ /* 0x001fca0000201000 */
[----:B------:R-:W-:Y:S01]  /*6fc0*/  FMUL R14, R5, UR6 ;  /* 0x00000006050e7c20 */ /* 0x000fe20008400000 */
[----:B------:R-:W-:-:S05]  /*6fd0*/  IMAD.MOV.U32 R5, RZ, RZ, R17 ;  /* 0x000000ffff057224 */ /* 0x000fca00078e0011 */
[----:B--2---:R-:W-:Y:S05]  /*6fe0*/  @!P1 BRA `(.L_x_174) ;  /* 0x0000000000289947 */ /* 0x004fea0003800000 */
[----:B------:R-:W-:Y:S02]  /*6ff0*/  ULDC UR6, c[0x0][0x634] ;  /* 0x00018d0000067ab9 */ /* 0x000fe40000000800 */
[----:B------:R-:W-:-:S05]  /*7000*/  IADD3 R5, P1, R16, UR6, RZ ;  /* 0x0000000610057c10 */ /* 0x000fca000ff3e0ff */
[----:B------:R-:W-:-:S04]  /*7010*/  IMAD.X R15, RZ, RZ, R17, P1 ;  /* 0x000000ffff0f7224 */ /* 0x000fc800008e0611 */
[----:B------:R-:W-:-:S04]  /*7020*/  IMAD.WIDE.U32 R6, R15, UR4, RZ ;  /* 0x000000040f067c25 */ /* 0x000fc8000f8e00ff */
[----:B------:R-:W-:-:S04]  /*7030*/  IMAD.WIDE.U32 R6, P1, R5, UR5, R6 ;  /* 0x0000000505067c25 */ /* 0x000fc8000f820006 */
[----:B------:R-:W-:-:S04]  /*7040*/  IMAD.WIDE.U32 R4, R5, UR4, RZ ;  /* 0x0000000405047c25 */ /* 0x000fc8000f8e00ff */
[----:B------:R-:W-:Y:S01]  /*7050*/  IMAD.MOV.U32 R4, RZ, RZ, R7 ;  /* 0x000000ffff047224 */ /* 0x000fe200078e0007 */
[----:B------:R-:W-:Y:S01]  /*7060*/  IADD3 RZ, P3, R5, R6, RZ ;  /* 0x0000000605ff7210 */ /* 0x000fe20007f7e0ff */
[----:B------:R-:W-:-:S04]  /*7070*/  IMAD.X R5, RZ, RZ, RZ, P1 ;  /* 0x000000ffff057224 */ /* 0x000fc800008e06ff */
[----:B------:R-:W-:-:S08]  /*7080*/  IMAD.WIDE.U32.X R4, R15, UR5, R4, P3 ;  /* 0x000000050f047c25 */ /* 0x000fd000098e0404 */
.L_x_174:
[--C-:B------:R-:W-:Y:S01]  /*7090*/  SHF.R.U64 R19, R4, UR7, R5.reuse ;  /* 0x0000000704137c19 */ /* 0x100fe20008001205 */
[----:B------:R-:W0:Y:S01]  /*70a0*/  F2I.U32.TRUNC.NTZ R14, R14 ;  /* 0x0000000e000e7305 */ /* 0x000e22000020f000 */
[----:B------:R-:W-:Y:S01]  /*70b0*/  SHF.R.U32.HI R4, RZ, UR7, R5 ;  /* 0x00000007ff047c19 */ /* 0x000fe20008011605 */
[----:B------:R-:W-:Y:S01]  /*70c0*/  ULDC.64 UR4, c[0x0][0x620] ;  /* 0x0001880000047ab9 */ /* 0x000fe20000000a00 */
[----:B------:R-:W-:Y:S01]  /*70d0*/  IADD3 R7, P1, RZ, -R19, RZ ;  /* 0x80000013ff077210 */ /* 0x000fe20007f3e0ff */
[----:B------:R-:W-:Y:S01]  /*70e0*/  ULDC.64 UR6, c[0x0][0x640] ;  /* 0x0001900000067ab9 */ /* 0x000fe20000000a00 */
[----:B------:R-:W2:Y:S03]  /*70f0*/  LDC R18, c[0x0][0x148] ;  /* 0x00005200ff127b82 */ /* 0x000ea60000000800 */
[----:B------:R-:W-:Y:S01]  /*7100*/  IMAD.X R4, RZ, RZ, ~R4, P1 ;  /* 0x000000ffff047224 */ /* 0x000fe200008e0e04 */
[----:B------:R-:W-:-:S03]  /*7110*/  ISETP.NE.U32.AND P1, PT, RZ, UR6, PT ;  /* 0x00000006ff007c0c */ /* 0x000fc6000bf25070 */
[----:B------:R-:W-:Y:S01]  /*7120*/  IMAD R6, R4, UR4, RZ ;  /* 0x0000000404067c24 */ /* 0x000fe2000f8e02ff */
[----:B------:R-:W-:Y:S01]  /*7130*/  ISETP.NE.AND.EX P1, PT, RZ, UR7, PT, P1 ;  /* 0x00000007ff007c0c */ /* 0x000fe2000bf25310 */
[----:B------:R-:W-:Y:S01]  /*7140*/  IMAD.WIDE.U32 R4, R7, UR4, R16 ;  /* 0x0000000407047c25 */ /* 0x000fe2000f8e0010 */
[----:B------:R-:W-:-:S03]  /*7150*/  ULDC UR4, c[0x0][0x618] ;  /* 0x0001860000047ab9 */ /* 0x000fc60000000800 */
[----:B------:R-:W-:Y:S01]  /*7160*/  IMAD R7, R7, UR5, R6 ;  /* 0x0000000507077c24 */ /* 0x000fe2000f8e0206 */
[----:B------:R-:W-:Y:S01]  /*7170*/  ULDC UR5, c[0x0][0x154] ;  /* 0x0000550000057ab9 */ /* 0x000fe20000000800 */
[----:B0-----:R-:W-:Y:S02]  /*7180*/  IMAD.MOV R6, RZ, RZ, -R14 ;  /* 0x000000ffff067224 */ /* 0x001fe400078e0a0e */
[----:B------:R-:W-:Y:S02]  /*7190*/  IMAD.IADD R5, R5, 0x1, R7 ;  /* 0x0000000105057824 */ /* 0x000fe400078e0207 */
[----:B-1----:R-:W-:Y:S01]  /*71a0*/  IMAD R12, R13, R6, R12 ;  /* 0x000000060d0c7224 */ /* 0x002fe200078e020c */
[----:B------:R-:W-:Y:S02]  /*71b0*/  I2FP.F32.U32 R6, R11 ;  /* 0x0000000b00067245 */ /* 0x000fe40000201000 */
[--C-:B------:R-:W-:Y:S02]  /*71c0*/  SHF.R.U64 R13, R4, UR4, R5.reuse ;  /* 0x00000004040d7c19 */ /* 0x100fe40008001205 */
[----:B------:R-:W-:Y:S01]  /*71d0*/  SHF.R.U32.HI R4, RZ, UR4, R5 ;  /* 0x00000004ff047c19 */ /* 0x000fe20008011605 */
[----:B------:R-:W-:Y:S01]  /*71e0*/  FMUL R6, R6, UR5 ;  /* 0x0000000506067c20 */ /* 0x000fe20008400000 */
[----:B------:R-:W-:-:S02]  /*71f0*/  ULDC UR4, c[0x0][0x608] ;  /* 0x0001820000047ab9 */ /* 0x000fc40000000800 */
[--C-:B------:R-:W-:Y:S01]  /*7200*/  SHF.R.U64 R15, R13, UR4, R4.reuse ;  /* 0x000000040d0f7c19 */ /* 0x100fe20008001204 */
[----:B------:R0:W1:Y:S01]  /*7210*/  F2I.U32.TRUNC.NTZ R20, R6 ;  /* 0x0000000600147305 */ /* 0x000062000020f000 */
[----:B------:R-:W-:Y:S01]  /*7220*/  SHF.R.U32.HI R4, RZ, UR4, R4 ;  /* 0x00000004ff047c19 */ /* 0x000fe20008011604 */
[----:B------:R-:W-:-:S03]  /*7230*/  ULDC UR4, c[0x0][0x658] ;  /* 0x0001960000047ab9 */ /* 0x000fc60000000800 */
[--C-:B------:R-:W-:Y:S02]  /*7240*/  SHF.R.U64 R14, R15, UR4, R4.reuse ;  /* 0x000000040f0e7c19 */ /* 0x100fe40008001204 */
[----:B------:R-:W-:-:S03]  /*7250*/  SHF.R.U32.HI R21, RZ, UR4, R4 ;  /* 0x00000004ff157c19 */ /* 0x000fc60008011604 */
[----:B------:R-:W-:Y:S02]  /*7260*/  IMAD.MOV.U32 R4, RZ, RZ, R14 ;  /* 0x000000ffff047224 */ /* 0x000fe400078e000e */
[----:B------:R-:W-:Y:S01]  /*7270*/  IMAD.MOV.U32 R5, RZ, RZ, R21 ;  /* 0x000000ffff057224 */ /* 0x000fe200078e0015 */
[----:B0-----:R-:W-:Y:S06]  /*7280*/  @!P1 BRA `(.L_x_175) ;  /* 0x0000000000289947 */ /* 0x001fec0003800000 */
        /* <DEDUP_REMOVED lines=10> */
.L_x_175:
[----:B------:R-:W-:Y:S01]  /*7330*/  ISETP.NE.AND P1, PT, R2, 0x1, PT ;  /* 0x000000010200780c */ /* 0x000fe20003f25270 */
[----:B------:R-:W-:Y:S01]  /*7340*/  ULDC UR4, c[0x0][0x648] ;  /* 0x0001920000047ab9 */ /* 0x000fe20000000800 */
[----:B------:R-:W-:Y:S01]  /*7350*/  LOP3.LUT R15, R15, UR16, RZ, 0xc0, !PT ;  /* 0x000000100f0f7c12 */ /* 0x000fe2000f8ec0ff */
[----:B-1----:R-:W-:Y:S01]  /*7360*/  IMAD.MOV R20, RZ, RZ, -R20 ;  /* 0x000000ffff147224 */ /* 0x002fe200078e0a14 */
[----:B------:R-:W-:Y:S01]  /*7370*/  SHF.R.U64 R4, R4, UR4, R5 ;  /* 0x0000000404047c19 */ /* 0x000fe20008001205 */
[----:B------:R-:W-:Y:S01]  /*7380*/  ULDC UR4, c[0x0][0x638] ;  /* 0x00018e0000047ab9 */ /* 0x000fe20000000800 */
[----:B------:R-:W-:Y:S01]  /*7390*/  LOP3.LUT R13, R13, UR15, RZ, 0xc0, !PT ;  /* 0x0000000f0d0d7c12 */ /* 0x000fe2000f8ec0ff */
[----:B------:R-:W-:Y:S02]  /*73a0*/  ULDC UR5, c[0x0][0x610] ;  /* 0x0001840000057ab9 */ /* 0x000fe40000000800 */
[----:B------:R-:W-:Y:S02]  /*73b0*/  IMAD.MOV R5, RZ, RZ, -R4 ;  /* 0x000000ffff057224 */ /* 0x000fe400078e0a04 */
[----:B------:R-:W-:-:S02]  /*73c0*/  IMAD R15, R4, UR17, R15 ;  /* 0x00000011040f7c24 */ /* 0x000fc4000f8e020f */
[----:B--2---:R-:W-:Y:S02]  /*73d0*/  @P1 IMAD R12, R18, R20, R11 ;  /* 0x00000014120c1224 */ /* 0x004fe400078e020b */
[----:B------:R-:W-:Y:S01]  /*73e0*/  IMAD R14, R5, UR4, R14 ;  /* 0x00000004050e7c24 */ /* 0x000fe2000f8e020e */
[----:B------:R-:W-:Y:S01]  /*73f0*/  ULDC UR4, c[0x0][0x600] ;  /* 0x0001800000047ab9 */ /* 0x000fe20000000800 */
[----:B------:R-:W-:Y:S02]  /*7400*/  IMAD R12, R15, UR5, R12 ;  /* 0x000000050f0c7c24 */ /* 0x000fe4000f8e020c */
[----:B------:R-:W-:Y:S02]  /*7410*/  IMAD R5, R14, UR4, R13 ;  /* 0x000000040e057c24 */ /* 0x000fe4000f8e020d */
[----:B------:R-:W-:-:S03]  /*7420*/  IMAD.MOV.U32 R4, RZ, RZ, 0x1 ;  /* 0x00000001ff047424 */ /* 0x000fc600078e00ff */
[----:B------:R-:W-:Y:S02]  /*7430*/  SEL R18, R5, R12, !P1 ;  /* 0x0000000c05127207 */ /* 0x000fe40004800000 */
[----:B------:R-:W-:-:S07]  /*7440*/  SEL R22, R12, R5, !P1 ;  /* 0x000000050c167207 */ /* 0x000fce0004800000 */
.L_x_173:
[----:B------:R-:W-:Y:S05]  /*7450*/  BSYNC B1 ;  /* 0x0000000000017941 */ /* 0x000fea0003800000 */
.L_x_172:
[----:B------:R-:W-:-:S13]  /*7460*/  LOP3.LUT P1, RZ, R4, 0xff, RZ, 0xc0, !PT ;  /* 0x000000ff04ff7812 */ /* 0x000fda000782c0ff */
[----:B------:R-:W-:Y:S05]  /*7470*/  @P1 BRA `(.L_x_176) ;  /* 0xfffffff400401947 */ /* 0x000fea000383ffff */
[----:B------:R-:W-:Y:S05]  /*7480*/  BSYNC B0 ;  /* 0x0000000000007941 */ /* 0x000fea0003800000 */
.L_x_164:
[----:B------:R-:W-:-:S03]  /*7490*/  UMOV UR4, 0xffffffff ;  /* 0xffffffff00047882 */ /* 0x000fc60000000000 */
[----:B------:R-:W-:Y:S05]  /*74a0*/  BRA.DIV UR4, `(.L_x_177) ;  /* 0x0000000604fc7947 */ /* 0x000fea000b800000 */
[----:B------:R-:W-:-:S13]  /*74b0*/  ELECT P6, URZ, PT ;  /* 0x00000000003f782f */ /* 0x000fda00038c0000 */
.L_x_198:
[----:B------:R-:W-:Y:S04]  /*74c0*/  BSSY B0, `(.L_x_178) ;  /* 0x0000058000007945 */ /* 0x000fe80003800000 */
[----:B------:R-:W-:Y:S05]  /*74d0*/  @!P6 BRA `(.L_x_179) ;  /* 0x000000040058e947 */ /* 0x000fea0003800000 */
[----:B------:R-:W-:-:S04]  /*74e0*/  LOP3.LUT R23, R23, 0x2, RZ, 0xfc, !PT ;  /* 0x0000000217177812 */ /* 0x000fc800078efcff */
[----:B------:R-:W-:-:S13]  /*74f0*/  ISETP.NE.AND P0, PT, R23, 0x3, PT ;  /* 0x000000031700780c */ /* 0x000fda0003f05270 */
[----:B------:R-:W-:Y:S05]  /*7500*/  @!P0 BRA `(.L_x_180) ;  /* 0x0000000000048947 */ /* 0x000fea0003800000 */
[----:B------:R-:W-:Y:S01]  /*7510*/  BPT.TRAP 0x1 ;  /* 0x000000040000795c */ /* 0x000fe20000300000 */
.L_x_180:
[----:B------:R-:W0:Y:S01]  /*7520*/  S2R R5, SR_CgaCtaId ;  /* 0x0000000000057919 */ /* 0x000e220000008800 */
[----:B------:R-:W-:Y:S02]  /*7530*/  MOV R0, 0x400 ;  /* 0x0000040000007802 */ /* 0x000fe40000000f00 */
[----:B------:R-:W-:Y:S02]  /*7540*/  SHF.L.U32 R2, R3, 0x1f, RZ ;  /* 0x0000001f03027819 */ /* 0x000fe400000006ff */
[----:B0-----:R-:W-:-:S05]  /*7550*/  LEA R5, R5, R0, 0x18 ;  /* 0x0000000005057211 */ /* 0x001fca00078ec0ff */
[----:B------:R-:W-:-:S04]  /*7560*/  VIADD R5, R5, 0x48 ;  /* 0x0000004805057836 */ /* 0x000fc80000000000 */
[C---:B------:R-:W-:Y:S02]  /*7570*/  IMAD R7, R8.reuse, 0x8, R5 ;  /* 0x0000000808077824 */ /* 0x040fe400078e0205 */
[----:B------:R-:W-:Y:S02]  /*7580*/  VIADD R8, R8, 0x1 ;  /* 0x0000000108087836 */ /* 0x000fe40000000000 */
[----:B------:R-:W0:Y:S03]  /*7590*/  SYNCS.PHASECHK.TRANS64.TRYWAIT P0, [R7+URZ], R2 ;  /* 0x00000002070075a7 */ /* 0x000e26000800017f */
[----:B------:R-:W-:-:S04]  /*75a0*/  ISETP.NE.AND P1, PT, R8, 0x9, PT ;  /* 0x000000090800780c */ /* 0x000fc80003f25270 */
[----:B------:R-:W-:Y:S02]  /*75b0*/  SEL R0, RZ, 0x1, P1 ;  /* 0x00000001ff007807 */ /* 0x000fe40000800000 */
[----:B------:R-:W-:Y:S02]  /*75c0*/  SEL R8, R8, RZ, P1 ;  /* 0x000000ff08087207 */ /* 0x000fe40000800000 */
[----:B------:R-:W-:-:S03]  /*75d0*/  LOP3.LUT R9, R3, R0, RZ, 0x3c, !PT ;  /* 0x0000000003097212 */ /* 0x000fc600078e3cff */
[----:B------:R-:W-:Y:S01]  /*75e0*/  IMAD R6, R8, 0x8, R5 ;  /* 0x0000000808067824 */ /* 0x000fe200078e0205 */
[----:B------:R-:W-:Y:S01]  /*75f0*/  SHF.L.U32 R3, R9, 0x1f, RZ ;  /* 0x0000001f09037819 */ /* 0x000fe200000006ff */
[----:B0-----:R-:W-:Y:S06]  /*7600*/  @!P0 BRA `(.L_x_181) ;  /* 0x0000000400c48947 */ /* 0x001fec0003800000 */
.L_x_199:
[----:B------:R-:W1:Y:S01]  /*7610*/  SYNCS.PHASECHK.TRANS64.TRYWAIT P0, [R6+URZ], R3 ;  /* 0x00000003060075a7 */ /* 0x000e62000800017f */
[----:B------:R-:W-:-:S05]  /*7620*/  VIADD R0, R8, 0x1 ;  /* 0x0000000108007836 */ /* 0x000fca0000000000 */
[----:B------:R-:W-:-:S04]  /*7630*/  ISETP.NE.AND P1, PT, R0, 0x9, PT ;  /* 0x000000090000780c */ /* 0x000fc80003f25270 */
[----:B0-----:R-:W-:Y:S02]  /*7640*/  SEL R2, RZ, 0x1, P1 ;  /* 0x00000001ff027807 */ /* 0x001fe40000800000 */
[----:B------:R-:W-:Y:S02]  /*7650*/  SEL R0, R0, RZ, P1 ;  /* 0x000000ff00007207 */ /* 0x000fe40000800000 */
[----:B------:R-:W-:-:S03]  /*7660*/  LOP3.LUT R9, R9, R2, RZ, 0x3c, !PT ;  /* 0x0000000209097212 */ /* 0x000fc600078e3cff */
[----:B------:R-:W-:Y:S01]  /*7670*/  IMAD R7, R0, 0x8, R5 ;  /* 0x0000000800077824 */ /* 0x000fe200078e0205 */
[----:B------:R-:W-:Y:S01]  /*7680*/  SHF.L.U32 R4, R9, 0x1f, RZ ;  /* 0x0000001f09047819 */ /* 0x000fe200000006ff */
[----:B-1----:R-:W-:Y:S06]  /*7690*/  @!P0 BRA `(.L_x_182) ;  /* 0x0000000400b48947 */ /* 0x002fec0003800000 */
.L_x_200:
[----:B------:R-:W1:Y:S01]  /*76a0*/  SYNCS.PHASECHK.TRANS64.TRYWAIT P0, [R7+URZ], R4 ;  /* 0x00000004070075a7 */ /* 0x000e62000800017f */
[----:B------:R-:W-:-:S05]  /*76b0*/  VIADD R0, R0, 0x1 ;  /* 0x0000000100007836 */ /* 0x000fca0000000000 */
[----:B------:R-:W-:-:S04]  /*76c0*/  ISETP.NE.AND P1, PT, R0, 0x9, PT ;  /* 0x000000090000780c */ /* 0x000fc80003f25270 */
[----:B------:R-:W-:Y:S02]  /*76d0*/  SEL R2, RZ, 0x1, P1 ;  /* 0x00000001ff027807 */ /* 0x000fe40000800000 */
[----:B------:R-:W-:Y:S02]  /*76e0*/  SEL R0, R0, RZ, P1 ;  /* 0x000000ff00007207 */ /* 0x000fe40000800000 */
[----:B------:R-:W-:-:S03]  /*76f0*/  LOP3.LUT R9, R9, R2, RZ, 0x3c, !PT ;  /* 0x0000000209097212 */ /* 0x000fc600078e3cff */
[----:B0-----:R-:W-:Y:S01]  /*7700*/  IMAD R6, R0, 0x8, R5 ;  /* 0x0000000800067824 */ /* 0x001fe200078e0205 */
[----:B------:R-:W-:Y:S01]  /*7710*/  SHF.L.U32 R3, R9, 0x1f, RZ ;  /* 0x0000001f09037819 */ /* 0x000fe200000006ff */
[----:B-1----:R-:W-:Y:S06]  /*7720*/  @!P0 BRA `(.L_x_183) ;  /* 0x0000000400a48947 */ /* 0x002fec0003800000 */
.L_x_201:
        /* <DEDUP_REMOVED lines=9> */
.L_x_202:
        /* <DEDUP_REMOVED lines=9> */
.L_x_203:
        /* <DEDUP_REMOVED lines=9> */
.L_x_204:
        /* <DEDUP_REMOVED lines=9> */
.L_x_205:
[----:B------:R-:W1:Y:S01]  /*7970*/  SYNCS.PHASECHK.TRANS64.TRYWAIT P0, [R6+URZ], R3 ;  /* 0x00000003060075a7 */ /* 0x000e62000800017f */
[----:B------:R-:W-:-:S05]  /*7980*/  VIADD R0, R0, 0x1 ;  /* 0x0000000100007836 */ /* 0x000fca0000000000 */
[----:B------:R-:W-:-:S04]  /*7990*/  ISETP.NE.AND P1, PT, R0, 0x9, PT ;  /* 0x000000090000780c */ /* 0x000fc80003f25270 */
[----:B------:R-:W-:Y:S02]  /*79a0*/  SEL R2, RZ, 0x1, P1 ;  /* 0x00000001ff027807 */ /* 0x000fe40000800000 */
[----:B------:R-:W-:Y:S02]  /*79b0*/  SEL R0, R0, RZ, P1 ;  /* 0x000000ff00007207 */ /* 0x000fe40000800000 */
[----:B------:R-:W-:Y:S01]  /*79c0*/  LOP3.LUT R2, R9, R2, RZ, 0x3c, !PT ;  /* 0x0000000209027212 */ /* 0x000fe200078e3cff */
[----:B-1----:R-:W-:Y:S06]  /*79d0*/  @!P0 BRA `(.L_x_188) ;  /* 0x00000004005c8947 */ /* 0x002fec0003800000 */
.L_x_206:
[----:B------:R-:W-:Y:S01]  /*79e0*/  IMAD R5, R0, 0x8, R5 ;  /* 0x0000000800057824 */ /* 0x000fe200078e0205 */
[----:B------:R-:W-:-:S07]  /*79f0*/  SHF.L.U32 R0, R2, 0x1f, RZ ;  /* 0x0000001f02007819 */ /* 0x000fce00000006ff */
.L_x_189:
[----:B--2---:R2:W3:Y:S02]  /*7a00*/  SYNCS.PHASECHK.TRANS64.TRYWAIT P0, [R5+URZ], R0 ;  /* 0x00000000050075a7 */ /* 0x0044e4000800017f */
[----:B---3--:R-:W-:Y:S05]  /*7a10*/  @!P0 NANOSLEEP.SYNCS 0x989680 ;  /* 0x009896800000895d */ /* 0x008fea0003900000 */
[----:B------:R-:W3:Y:S02]  /*7a20*/  @!P0 SYNCS.PHASECHK.TRANS64 P0, [R5+URZ], R0 ;  /* 0x00000000050085a7 */ /* 0x000ee4000800007f */
[----:B---3--:R-:W-:Y:S05]  /*7a30*/  @!P0 BRA `(.L_x_189) ;  /* 0xfffffffc00f08947 */ /* 0x008fea000383ffff */
.L_x_179:
[----:B------:R-:W-:Y:S05]  /*7a40*/  BSYNC B0 ;  /* 0x0000000000007941 */ /* 0x000fea0003800000 */
.L_x_178:
[----:B------:R-:W-:Y:S05]  /*7a50*/  EXIT ;  /* 0x000000000000794d */ /* 0x000fea0003800000 */
.L_x_16:
[----:B0-----:R-:W-:-:S04]  /*7a60*/  IMAD.U32 R3, RZ, RZ, UR43 ;  /* 0x0000002bff037e24 */ /* 0x001fc8000f8e00ff */
[----:B------:R0:W1:Y:S03]  /*7a70*/  SYNCS.PHASECHK.TRANS64.TRYWAIT P0, [R3+URZ+-0x8], R0 ;  /* 0xfffff800030075a7 */ /* 0x000066000800017f */
[----:B-1----:R-:W-:Y:S05]  /*7a80*/  @!P0 NANOSLEEP.SYNCS 0x989680 ;  /* 0x009896800000895d */ /* 0x002fea0003900000 */
[----:B------:R-:W1:Y:S02]  /*7a90*/  @!P0 SYNCS.PHASECHK.TRANS64 P0, [R3+URZ+-0x8], R0 ;  /* 0xfffff800030085a7 */ /* 0x000e64000800007f */
[----:B-1----:R-:W-:Y:S05]  /*7aa0*/  @!P0 BRA `(.L_x_16) ;  /* 0xfffffffc00ec8947 */ /* 0x002fea000383ffff */
[----:B------:R-:W-:Y:S05]  /*7ab0*/  BRA `(.L_x_190) ;  /* 0xffffff9800d87947 */ /* 0x000fea000383ffff */
.L_x_21:
[----:B-1----:R1:W2:Y:S02]  /*7ac0*/  SYNCS.PHASECHK.TRANS64.TRYWAIT P1, [R3+URZ], R0 ;  /* 0x00000000030075a7 */ /* 0x0022a4000802017f */
[----:B--2---:R-:W-:Y:S05]  /*7ad0*/  @!P1 NANOSLEEP.SYNCS 0x989680 ;  /* 0x009896800000995d */ /* 0x004fea0003900000 */
[----:B------:R-:W2:Y:S02]  /*7ae0*/  @!P1 SYNCS.PHASECHK.TRANS64 P1, [R3+URZ], R0 ;  /* 0x00000000030095a7 */ /* 0x000ea4000802007f */
[----:B--2---:R-:W-:Y:S05]  /*7af0*/  @!P1 BRA `(.L_x_21) ;  /* 0xfffffffc00f09947 */ /* 0x004fea000383ffff */
[----:B------:R-:W-:Y:S05]  /*7b00*/  BRA `(.L_x_20) ;  /* 0xffffff9c004c7947 */ /* 0x000fea000383ffff */
.L_x_26:
[----:B-1----:R-:W-:-:S04]  /*7b10*/  IMAD.U32 R4, RZ, RZ, UR4 ;  /* 0x00000004ff047e24 */ /* 0x002fc8000f8e00ff */
[----:B------:R1:W2:Y:S03]  /*7b20*/  SYNCS.PHASECHK.TRANS64.TRYWAIT P1, [R4+URZ], R3 ;  /* 0x00000003040075a7 */ /* 0x0002a6000802017f */
[----:B--2---:R-:W-:Y:S05]  /*7b30*/  @!P1 NANOSLEEP.SYNCS 0x989680 ;  /* 0x009896800000995d */ /* 0x004fea0003900000 */
[----:B------:R-:W2:Y:S02]  /*7b40*/  @!P1 SYNCS.PHASECHK.TRANS64 P1, [R4+URZ], R3 ;  /* 0x00000003040095a7 */ /* 0x000ea4000802007f */
[----:B--2---:R-:W-:Y:S05]  /*7b50*/  @!P1 BRA `(.L_x_26) ;  /* 0xfffffffc00ec9947 */ /* 0x004fea000383ffff */
[----:B------:R-:W-:Y:S05]  /*7b60*/  BRA `(.L_x_25) ;  /* 0xffffffa0001c7947 */ /* 0x000fea000383ffff */
.L_x_32:
[----:B0-----:R-:W-:-:S04]  /*7b70*/  IMAD.U32 R3, RZ, RZ, UR43 ;  /* 0x0000002bff037e24 */ /* 0x001fc8000f8e00ff */
[----:B------:R0:W1:Y:S03]  /*7b80*/  SYNCS.PHASECHK.TRANS64.TRYWAIT P0, [R3+URZ+0x8], R0 ;  /* 0x00000800030075a7 */ /* 0x000066000800017f */
[----:B-1----:R-:W-:Y:S05]  /*7b90*/  @!P0 NANOSLEEP.SYNCS 0x989680 ;  /* 0x009896800000895d */ /* 0x002fea0003900000 */
[----:B------:R-:W1:Y:S02]  /*7ba0*/  @!P0 SYNCS.PHASECHK.TRANS64 P0, [R3+URZ+0x8], R0 ;  /* 0x00000800030085a7 */ /* 0x000e64000800007f */
[----:B-1----:R-:W-:Y:S05]  /*7bb0*/  @!P0 BRA `(.L_x_32) ;  /* 0xfffffffc00ec8947 */ /* 0x002fea000383ffff */
[----:B------:R-:W-:Y:S05]  /*7bc0*/  BRA `(.L_x_191) ;  /* 0xffffffa400487947 */ /* 0x000fea000383ffff */
.L_x_165:
[----:B------:R-:W-:Y:S01]  /*7bd0*/  BSSY B1, `(.L_x_192) ;  /* 0x0000006000017945 */ /* 0x000fe20003800000 */
[----:B------:R-:W-:-:S07]  /*7be0*/  IMAD.MOV.U32 R15, RZ, RZ, -0x1 ;  /* 0xffffffffff0f7424 */ /* 0x000fce00078e00ff */
[----:B-----5:R-:W-:Y:S05]  /*7bf0*/  WARPSYNC.COLLECTIVE R15, `(.L_x_193) ;  /* 0x000000000f0c7348 */ /* 0x020fea0003c00000 */
[----:B------:R-:W-:Y:S02]  /*7c00*/  ELECT P6, UR62, PT ;  /* 0x00000000003e782f */ /* 0x000fe400038c0000 */
[----:B------:R-:W-:Y:S01]  /*7c10*/  MOV R14, UR62 ;  /* 0x0000003e000e7c02 */ /* 0x000fe20008000f00 */
[----:B-----5:R-:W-:Y:S10]  /*7c20*/  ENDCOLLECTIVE ;  /* 0x000000000000791b */ /* 0x020ff40003800000 */
.L_x_193:
[----:B------:R-:W-:Y:S05]  /*7c30*/  BSYNC B1 ;  /* 0x0000000000017941 */ /* 0x000fea0003800000 */
.L_x_192:
[----:B------:R-:W-:Y:S05]  /*7c40*/  BRA `(.L_x_194) ;  /* 0xffffffec00587947 */ /* 0x000fea000383ffff */
.L_x_168:
[----:B-1----:R1:W2:Y:S02]  /*7c50*/  SYNCS.PHASECHK.TRANS64.TRYWAIT P1, [R11+URZ+0x48], R6 ;  /* 0x000048060b0075a7 */ /* 0x0022a4000802017f */
[----:B--2---:R-:W-:Y:S05]  /*7c60*/  @!P1 NANOSLEEP.SYNCS 0x989680 ;  /* 0x009896800000995d */ /* 0x004fea0003900000 */
[----:B------:R-:W2:Y:S02]  /*7c70*/  @!P1 SYNCS.PHASECHK.TRANS64 P1, [R11+URZ+0x48], R6 ;  /* 0x000048060b0095a7 */ /* 0x000ea4000802007f */
[----:B--2---:R-:W-:Y:S05]  /*7c80*/  @!P1 BRA `(.L_x_168) ;  /* 0xfffffffc00f09947 */ /* 0x004fea000383ffff */
[----:B------:R-:W-:Y:S05]  /*7c90*/  BRA `(.L_x_195) ;  /* 0xffffffec008c7947 */ /* 0x000fea000383ffff */
.L_x_177:
[----:B------:R-:W-:Y:S01]  /*7ca0*/  BSSY B0, `(.L_x_196) ;  /* 0x0000006000007945 */ /* 0x000fe20003800000 */
[----:B------:R-:W-:-:S07]  /*7cb0*/  IMAD.MOV.U32 R15, RZ, RZ, -0x1 ;  /* 0xffffffffff0f7424 */ /* 0x000fce00078e00ff */
[----:B-----5:R-:W-:Y:S05]  /*7cc0*/  WARPSYNC.COLLECTIVE R15, `(.L_x_197) ;  /* 0x000000000f0c7348 */ /* 0x020fea0003c00000 */
[----:B------:R-:W-:Y:S02]  /*7cd0*/  ELECT P6, UR62, PT ;  /* 0x00000000003e782f */ /* 0x000fe400038c0000 */
[----:B------:R-:W-:Y:S01]  /*7ce0*/  MOV R14, UR62 ;  /* 0x0000003e000e7c02 */ /* 0x000fe20008000f00 */
[----:B-----5:R-:W-:Y:S10]  /*7cf0*/  ENDCOLLECTIVE ;  /* 0x000000000000791b */ /* 0x020ff40003800000 */
.L_x_197:
[----:B------:R-:W-:Y:S05]  /*7d00*/  BSYNC B0 ;  /* 0x0000000000007941 */ /* 0x000fea0003800000 */
.L_x_196:
[----:B------:R-:W-:Y:S05]  /*7d10*/  BRA `(.L_x_198) ;  /* 0xfffffff400e87947 */ /* 0x000fea000383ffff */
.L_x_181:
[----:B0-----:R0:W1:Y:S02]  /*7d20*/  SYNCS.PHASECHK.TRANS64.TRYWAIT P0, [R7+URZ], R2 ;  /* 0x00000002070075a7 */ /* 0x001064000800017f */
[----:B-1----:R-:W-:Y:S05]  /*7d30*/  @!P0 NANOSLEEP.SYNCS 0x989680 ;  /* 0x009896800000895d */ /* 0x002fea0003900000 */
[----:B------:R-:W1:Y:S02]  /*7d40*/  @!P0 SYNCS.PHASECHK.TRANS64 P0, [R7+URZ], R2 ;  /* 0x00000002070085a7 */ /* 0x000e64000800007f */
[----:B-1----:R-:W-:Y:S05]  /*7d50*/  @!P0 BRA `(.L_x_181) ;  /* 0xfffffffc00f08947 */ /* 0x002fea000383ffff */
[----:B------:R-:W-:Y:S05]  /*7d60*/  BRA `(.L_x_199) ;  /* 0xfffffff800287947 */ /* 0x000fea000383ffff */
.L_x_182:
[----:B0-----:R0:W1:Y:S02]  /*7d70*/  SYNCS.PHASECHK.TRANS64.TRYWAIT P0, [R6+URZ], R3 ;  /* 0x00000003060075a7 */ /* 0x001064000800017f */
[----:B-1----:R-:W-:Y:S05]  /*7d80*/  @!P0 NANOSLEEP.SYNCS 0x989680 ;  /* 0x009896800000895d */ /* 0x002fea0003900000 */
[----:B------:R-:W1:Y:S02]  /*7d90*/  @!P0 SYNCS.PHASECHK.TRANS64 P0, [R6+URZ], R3 ;  /* 0x00000003060085a7 */ /* 0x000e64000800007f */
[----:B-1----:R-:W-:Y:S05]  /*7da0*/  @!P0 BRA `(.L_x_182) ;  /* 0xfffffffc00f08947 */ /* 0x002fea000383ffff */
[----:B------:R-:W-:Y:S05]  /*7db0*/  BRA `(.L_x_200) ;  /* 0xfffffff800387947 */ /* 0x000fea000383ffff */
.L_x_183:
[----:B0-----:R0:W1:Y:S02]  /*7dc0*/  SYNCS.PHASECHK.TRANS64.TRYWAIT P0, [R7+URZ], R4 ;  /* 0x00000004070075a7 */ /* 0x001064000800017f */
[----:B-1----:R-:W-:Y:S05]  /*7dd0*/  @!P0 NANOSLEEP.SYNCS 0x989680 ;  /* 0x009896800000895d */ /* 0x002fea0003900000 */
[----:B------:R-:W1:Y:S02]  /*7de0*/  @!P0 SYNCS.PHASECHK.TRANS64 P0, [R7+URZ], R4 ;  /* 0x00000004070085a7 */ /* 0x000e64000800007f */
[----:B-1----:R-:W-:Y:S05]  /*7df0*/  @!P0 BRA `(.L_x_183) ;  /* 0xfffffffc00f08947 */ /* 0x002fea000383ffff */
[----:B------:R-:W-:Y:S05]  /*7e00*/  BRA `(.L_x_201) ;  /* 0xfffffff800487947 */ /* 0x000fea000383ffff */
.L_x_184:
[----:B0-----:R0:W1:Y:S02]  /*7e10*/  SYNCS.PHASECHK.TRANS64.TRYWAIT P0, [R6+URZ], R3 ;  /* 0x00000003060075a7 */ /* 0x001064000800017f */
[----:B-1----:R-:W-:Y:S05]  /*7e20*/  @!P0 NANOSLEEP.SYNCS 0x989680 ;  /* 0x009896800000895d */ /* 0x002fea0003900000 */
[----:B------:R-:W1:Y:S02]  /*7e30*/  @!P0 SYNCS.PHASECHK.TRANS64 P0, [R6+URZ], R3 ;  /* 0x00000003060085a7 */ /* 0x000e64000800007f */
[----:B-1----:R-:W-:Y:S05]  /*7e40*/  @!P0 BRA `(.L_x_184) ;  /* 0xfffffffc00f08947 */ /* 0x002fea000383ffff */
[----:B------:R-:W-:Y:S05]  /*7e50*/  BRA `(.L_x_202) ;  /* 0xfffffff800587947 */ /* 0x000fea000383ffff */
.L_x_185:
[----:B0-----:R0:W1:Y:S02]  /*7e60*/  SYNCS.PHASECHK.TRANS64.TRYWAIT P0, [R7+URZ], R4 ;  /* 0x00000004070075a7 */ /* 0x001064000800017f */
[----:B-1----:R-:W-:Y:S05]  /*7e70*/  @!P0 NANOSLEEP.SYNCS 0x989680 ;  /* 0x009896800000895d */ /* 0x002fea0003900000 */
[----:B------:R-:W1:Y:S02]  /*7e80*/  @!P0 SYNCS.PHASECHK.TRANS64 P0, [R7+URZ], R4 ;  /* 0x00000004070085a7 */ /* 0x000e64000800007f */
[----:B-1----:R-:W-:Y:S05]  /*7e90*/  @!P0 BRA `(.L_x_185) ;  /* 0xfffffffc00f08947 */ /* 0x002fea000383ffff */
[----:B------:R-:W-:Y:S05]  /*7ea0*/  BRA `(.L_x_203) ;  /* 0xfffffff800687947 */ /* 0x000fea000383ffff */
.L_x_186:
[----:B0-----:R0:W1:Y:S02]  /*7eb0*/  SYNCS.PHASECHK.TRANS64.TRYWAIT P0, [R6+URZ], R3 ;  /* 0x00000003060075a7 */ /* 0x001064000800017f */
[----:B-1----:R-:W-:Y:S05]  /*7ec0*/  @!P0 NANOSLEEP.SYNCS 0x989680 ;  /* 0x009896800000895d */ /* 0x002fea0003900000 */
[----:B------:R-:W1:Y:S02]  /*7ed0*/  @!P0 SYNCS.PHASECHK.TRANS64 P0, [R6+URZ], R3 ;  /* 0x00000003060085a7 */ /* 0x000e64000800007f */
[----:B-1----:R-:W-:Y:S05]  /*7ee0*/  @!P0 BRA `(.L_x_186) ;  /* 0xfffffffc00f08947 */ /* 0x002fea000383ffff */
[----:B------:R-:W-:Y:S05]  /*7ef0*/  BRA `(.L_x_204) ;  /* 0xfffffff800787947 */ /* 0x000fea000383ffff */
.L_x_187:
[----:B0-----:R0:W1:Y:S02]  /*7f00*/  SYNCS.PHASECHK.TRANS64.TRYWAIT P0, [R7+URZ], R4 ;  /* 0x00000004070075a7 */ /* 0x001064000800017f */
[----:B-1----:R-:W-:Y:S05]  /*7f10*/  @!P0 NANOSLEEP.SYNCS 0x989680 ;  /* 0x009896800000895d */ /* 0x002fea0003900000 */
[----:B------:R-:W1:Y:S02]  /*7f20*/  @!P0 SYNCS.PHASECHK.TRANS64 P0, [R7+URZ], R4 ;  /* 0x00000004070085a7 */ /* 0x000e64000800007f */
[----:B-1----:R-:W-:Y:S05]  /*7f30*/  @!P0 BRA `(.L_x_187) ;  /* 0xfffffffc00f08947 */ /* 0x002fea000383ffff */
[----:B------:R-:W-:Y:S05]  /*7f40*/  BRA `(.L_x_205) ;  /* 0xfffffff800887947 */ /* 0x000fea000383ffff */
.L_x_188:
[----:B-1----:R1:W2:Y:S02]  /*7f50*/  SYNCS.PHASECHK.TRANS64.TRYWAIT P0, [R6+URZ], R3 ;  /* 0x00000003060075a7 */ /* 0x0022a4000800017f */
[----:B--2---:R-:W-:Y:S05]  /*7f60*/  @!P0 NANOSLEEP.SYNCS 0x989680 ;  /* 0x009896800000895d */ /* 0x004fea0003900000 */
[----:B------:R-:W2:Y:S02]  /*7f70*/  @!P0 SYNCS.PHASECHK.TRANS64 P0, [R6+URZ], R3 ;  /* 0x00000003060085a7 */ /* 0x000ea4000800007f */
[----:B--2---:R-:W-:Y:S05]  /*7f80*/  @!P0 BRA `(.L_x_188) ;  /* 0xfffffffc00f08947 */ /* 0x004fea000383ffff */
[----:B------:R-:W-:Y:S05]  /*7f90*/  BRA `(.L_x_206) ;  /* 0xfffffff800907947 */ /* 0x000fea000383ffff */
.L_x_207:
[----:B------:R-:W-:-:S00]  /*7fa0*/  BRA `(.L_x_207) ;  /* 0xfffffffc00fc7947 */ /* 0x000fc0000383ffff */
[----:B------:R-:W-:-:S00]  /*7fb0*/  NOP ;  /* 0x0000000000007918 */ /* 0x000fc00000000000 */
        /* <DEDUP_REMOVED lines=12> */
.L_x_208:


//--------------------- .nv.global.init           --------------------------
	.section	.nv.global.init,"aw",@progbits
.nv.global.init:
	.type		$str$22,@object
	.size		$str$22,($str$23 - $str$22)
$str$22:
        /*0000*/ 	.byte	0x6b, 0x5f, 0x74, 0x69, 0x6c, 0x65, 0x5f, 0x63, 0x6f, 0x75, 0x6e, 0x74, 0x20, 0x3e, 0x3d, 0x20
        /*0010*/ 	.byte	0x31, 0x00
	.type		$str$23,@object
	.size		$str$23,(__unnamed_1 - $str$23)
$str$23:
        /*0012*/ 	.byte	0x2f, 0x74, 0x6d, 0x70, 0x2f, 0x63, 0x75, 0x74, 0x6c, 0x61, 0x73, 0x73, 0x5f, 0x73, 0x77, 0x65
        /*0022*/ 	.byte	0x65, 0x70, 0x5f, 0x73, 0x72, 0x63, 0x2f, 0x69, 0x6e, 0x63, 0x6c, 0x75, 0x64, 0x65, 0x2f, 0x63
        /*0032*/ 	.byte	0x75, 0x74, 0x6c, 0x61, 0x73, 0x73, 0x2f, 0x67, 0x65, 0x6d, 0x6d, 0x2f, 0x63, 0x6f, 0x6c, 0x6c
        /*0042*/ 	.byte	0x65, 0x63, 0x74, 0x69, 0x76, 0x65, 0x2f, 0x73, 0x6d, 0x39, 0x30, 0x5f, 0x6d, 0x6d, 0x61, 0x5f
        /*0052*/ 	.byte	0x74, 0x6d, 0x61, 0x5f, 0x67, 0x6d, 0x6d, 0x61, 0x5f, 0x73, 0x73, 0x5f, 0x77, 0x61, 0x72, 0x70
        /*0062*/ 	.byte	0x73, 0x70, 0x65, 0x63, 0x69, 0x61, 0x6c, 0x69, 0x7a, 0x65, 0x64, 0x2e, 0x68, 0x70, 0x70, 0x00
	.type		__unnamed_1,@object
	.size		__unnamed_1,(.L_0 - __unnamed_1)
__unnamed_1:
        /*0072*/ 	.byte	0x76, 0x6f, 0x69, 0x64, 0x20, 0x63, 0x75, 0x74, 0x6c, 0x61, 0x73, 0x73, 0x3a, 0x3a, 0x67, 0x65
        /* <DEDUP_REMOVED lines=176> */
        /*0b82*/ 	.byte	0x3a, 0x69, 0x64, 0x65, 0x6e, 0x74, 0x69, 0x74, 0x79, 0x5d, 0x00
.L_0:


//--------------------- .nv.shared._ZN7cutlass13device_kernelINS_4gemm6kernel13GemmUniversalIN4cute5tupleIJiiiiEEENS1_10collective13CollectiveMmaINS1_34MainloopSm90TmaGmmaWarpSpecializedILi9ENS5_IJNS4_1CILi1EEESB_SB_EEENS1_32KernelTmaWarpSpecializedPingpongEEENS5_IJNSA_ILi64EEENSA_ILi128EEENSA_ILi32EEEEEENS_10tfloat32_tENS5_IJlSB_lEEESJ_SK_NS4_8TiledMMAINS4_8MMA_AtomIJNS4_4SM904GMMA30MMA_64x128x8_F32TF32TF32_SS_TNILNSO_7ScaleInE1ELSQ_1EEEEEENS4_6LayoutISC_NS5_IJNSA_ILi0EEESU_SU_EEEEENS5_IJNS4_10UnderscoreESX_SX_EEEEENS4_13SM90_TMA_LOADENS4_14ComposedLayoutINS4_7SwizzleILi3ELi4ELi3EEENS4_18smem_ptr_flag_bitsILi32EEENST_INS5_IJNSA_ILi8EEESH_EEENS5_IJSH_SB_EEEEEEEvNS4_8identityES10_S1A_vS1B_EENS_8epilogue10collective6detail29Sm90TmaWarpSpecializedAdapterINS1E_15DefaultEpilogueISJ_SK_SK_NS1D_6thread17LinearCombinationISJ_Li1EffLNS1I_9ScaleType4KindE0ELNS_15FloatRoundStyleE2ESJ_EENS1_15EpilogueDefaultEEEEEvvEEEEvNT_6ParamsE --------------------------
	.section	.nv.shared._ZN7cutlass13device_kernelINS_4gemm6kernel13GemmUniversalIN4cute5tupleIJiiiiEEENS1_10collective13CollectiveMmaINS1_34MainloopSm90TmaGmmaWarpSpecializedILi9ENS5_IJNS4_1CILi1EEESB_SB_EEENS1_32KernelTmaWarpSpecializedPingpongEEENS5_IJNSA_ILi64EEENSA_ILi128EEENSA_ILi32EEEEEENS_10tfloat32_tENS5_IJlSB_lEEESJ_SK_NS4_8TiledMMAINS4_8MMA_AtomIJNS4_4SM904GMMA30MMA_64x128x8_F32TF32TF32_SS_TNILNSO_7ScaleInE1ELSQ_1EEEEEENS4_6LayoutISC_NS5_IJNSA_ILi0EEESU_SU_EEEEENS5_IJNS4_10UnderscoreESX_SX_EEEEENS4_13SM90_TMA_LOADENS4_14ComposedLayoutINS4_7SwizzleILi3ELi4ELi3EEENS4_18smem_ptr_flag_bitsILi32EEENST_INS5_IJNSA_ILi8EEESH_EEENS5_IJSH_SB_EEEEEEEvNS4_8identityES10_S1A_vS1B_EENS_8epilogue10collective6detail29Sm90TmaWarpSpecializedAdapterINS1E_15DefaultEpilogueISJ_SK_SK_NS1D_6thread17LinearCombinationISJ_Li1EffLNS1I_9ScaleType4KindE0ELNS_15FloatRoundStyleE2ESJ_EENS1_15EpilogueDefaultEEEEEvvEEEEvNT_6ParamsE,"aw",@nobits
	.sectionflags	@""
	.align	16
	.zero		1024


//--------------------- .nv.shared.reserved.0     --------------------------
	.section	.nv.shared.reserved.0,"aw",@nobits
	.weak		__nv_reservedSMEM_offset_0_alias
	.size		__nv_reservedSMEM_offset_0_alias, 0, 0
	.other		__nv_reservedSMEM_offset_0_alias,@"STO_CUDA_RESERVED_SHARED STV_DEFAULT"
__nv_reservedSMEM_offset_0_alias:
	.zero		0


//--------------------- .nv.global                --------------------------
	.section	.nv.global,"aw",@nobits
.nv.global:
	.type		_ZN40_INTERNAL_68ca6aaf_4_k_cu_d53d76e5_201824cute1_E,@object
	.size		_ZN40_INTERNAL_68ca6aaf_4_k_cu_d53d76e5_201824cute1_E,(_ZN40_INTERNAL_68ca6aaf_4_k_cu_d53d76e5_201824cuda3std3__45__cpo6cbeginE - _ZN40_INTERNAL_68ca6aaf_4_k_cu_d53d76e5_201824cute1_E)
_ZN40_INTERNAL_68ca6aaf_4_k_cu_d53d76e5_201824cute1_E:
	.zero		1
	.type		_ZN40_INTERNAL_68ca6aaf_4_k_cu_d53d76e5_201824cuda3std3__45__cpo6cbeginE,@object
	.size		_ZN40_INTERNAL_68ca6aaf_4_k_cu_d53d76e5_201824cuda3std3__45__cpo6cbeginE,(_ZN40_INTERNAL_68ca6aaf_4_k_cu_d53d76e5_201824cuda3std3__48in_placeE - _ZN40_INTERNAL_68ca6aaf_4_k_cu_d53d76e5_201824cuda3std3__45__cpo6cbeginE)
_ZN40_INTERNAL_68ca6aaf_4_k_cu_d53d76e5_201824cuda3std3__45__cpo6cbeginE:
	.zero		1
	.type		_ZN40_INTERNAL_68ca6aaf_4_k_cu_d53d76e5_201824cuda3std3__48in_placeE,@object
	.size		_ZN40_INTERNAL_68ca6aaf_4_k_cu_d53d76e5_201824cuda3std3__48in_placeE,(_ZN40_INTERNAL_68ca6aaf_4_k_cu_d53d76e5_201824cuda3std6ranges3__45__cpo9iter_moveE - _ZN40_INTERNAL_68ca6aaf_4_k_cu_d53d76e5_201824cuda3std3__48in_placeE)
_ZN40_INTERNAL_68ca6aaf_4_k_cu_d53d76e5_201824cuda3std3__48in_placeE:
	.zero		1
	.type		_ZN40_INTERNAL_68ca6aaf_4_k_cu_d53d76e5_201824cuda3std6ranges3__45__cpo9iter_moveE,@object
	.size		_ZN40_INTERNAL_68ca6aaf_4_k_cu_d53d76e5_201824cuda3std6ranges3__45__cpo9iter_moveE,(_ZN40_INTERNAL_68ca6aaf_4_k_cu_d53d76e5_201824cuda3std3__45__cpo5beginE - _ZN40_INTERNAL_68ca6aaf_4_k_cu_d53d76e5_201824cuda3std6ranges3__45__cpo9iter_moveE)
_ZN40_INTERNAL_68ca6aaf_4_k_cu_d53d76e5_201824cuda3std6ranges3__45__cpo9iter_moveE:
	.zero		1
	.type		_ZN40_INTERNAL_68ca6aaf_4_k_cu_d53d76e5_201824cuda3std3__45__cpo5beginE,@object
	.size		_ZN40_INTERNAL_68ca6aaf_4_k_cu_d53d76e5_201824cuda3std3__45__cpo5beginE,(_ZN40_INTERNAL_68ca6aaf_4_k_cu_d53d76e5_201824cuda3std3__442_GLOBAL__N__68ca6aaf_4_k_cu_d53d76e5_201826ignoreE - _ZN40_INTERNAL_68ca6aaf_4_k_cu_d53d76e5_201824cuda3std3__45__cpo5beginE)
_ZN40_INTERNAL_68ca6aaf_4_k_cu_d53d76e5_201824cuda3std3__45__cpo5beginE:
	.zero		1
	.type		_ZN40_INTERNAL_68ca6aaf_4_k_cu_d53d76e5_201824cuda3std3__442_GLOBAL__N__68ca6aaf_4_k_cu_d53d76e5_201826ignoreE,@object
	.size		_ZN40_INTERNAL_68ca6aaf_4_k_cu_d53d76e5_201824cuda3std3__442_GLOBAL__N__68ca6aaf_4_k_cu_d53d76e5_201826ignoreE,(_ZN40_INTERNAL_68ca6aaf_4_k_cu_d53d76e5_201824cute7productE - _ZN40_INTERNAL_68ca6aaf_4_k_cu_d53d76e5_201824cuda3std3__442_GLOBAL__N__68ca6aaf_4_k_cu_d53d76e5_201826ignoreE)
_ZN40_INTERNAL_68ca6aaf_4_k_cu_d53d76e5_201824cuda3std3__442_GLOBAL__N__68ca6aaf_4_k_cu_d53d76e5_201826ignoreE:
	.zero		1
	.type		_ZN40_INTERNAL_68ca6aaf_4_k_cu_d53d76e5_201824cute7productE,@object
	.size		_ZN40_INTERNAL_68ca6aaf_4_k_cu_d53d76e5_201824cute7productE,(_ZN40_INTERNAL_68ca6aaf_4_k_cu_d53d76e5_201824cuda3std3__45__cpo3endE - _ZN40_INTERNAL_68ca6aaf_4_k_cu_d53d76e5_201824cute7productE)
_ZN40_INTERNAL_68ca6aaf_4_k_cu_d53d76e5_201824cute7productE:
	.zero		1
	.type		_ZN40_INTERNAL_68ca6aaf_4_k_cu_d53d76e5_201824cuda3std3__45__cpo3endE,@object
	.size		_ZN40_INTERNAL_68ca6aaf_4_k_cu_d53d76e5_201824cuda3std3__45__cpo3endE,(_ZN40_INTERNAL_68ca6aaf_4_k_cu_d53d76e5_201824cuda3std3__419piecewise_constructE - _ZN40_INTERNAL_68ca6aaf_4_k_cu_d53d76e5_201824cuda3std3__45__cpo3endE)
_ZN40_INTERNAL_68ca6aaf_4_k_cu_d53d76e5_201824cuda3std3__45__cpo3endE:
	.zero		1
	.type		_ZN40_INTERNAL_68ca6aaf_4_k_cu_d53d76e5_201824cuda3std3__419piecewise_constructE,@object
	.size		_ZN40_INTERNAL_68ca6aaf_4_k_cu_d53d76e5_201824cuda3std3__419piecewise_constructE,(_ZN40_INTERNAL_68ca6aaf_4_k_cu_d53d76e5_201824cuda3std3__45__cpo4cendE - _ZN40_INTERNAL_68ca6aaf_4_k_cu_d53d76e5_201824cuda3std3__419piecewise_constructE)
_ZN40_INTERNAL_68ca6aaf_4_k_cu_d53d76e5_201824cuda3std3__419piecewise_constructE:
	.zero		1
	.type		_ZN40_INTERNAL_68ca6aaf_4_k_cu_d53d76e5_201824cuda3std3__45__cpo4cendE,@object
	.size		_ZN40_INTERNAL_68ca6aaf_4_k_cu_d53d76e5_201824cuda3std3__45__cpo4cendE,(_ZN40_INTERNAL_68ca6aaf_4_k_cu_d53d76e5_201824cuda3std6ranges3__45__cpo4swapE - _ZN40_INTERNAL_68ca6aaf_4_k_cu_d53d76e5_201824cuda3std3__45__cpo4cendE)
_ZN40_INTERNAL_68ca6aaf_4_k_cu_d53d76e5_201824cuda3std3__45__cpo4cendE:
	.zero		1
	.type		_ZN40_INTERNAL_68ca6aaf_4_k_cu_d53d76e5_201824cuda3std6ranges3__45__cpo4swapE,@object
	.size		_ZN40_INTERNAL_68ca6aaf_4_k_cu_d53d76e5_201824cuda3std6ranges3__45__cpo4swapE,(.L_8 - _ZN40_INTERNAL_68ca6aaf_4_k_cu_d53d76e5_201824cuda3std6ranges3__45__cpo4swapE)
_ZN40_INTERNAL_68ca6aaf_4_k_cu_d53d76e5_201824cuda3std6ranges3__45__cpo4swapE:
	.zero		1
.L_8:


//--------------------- .nv.constant0._ZN7cutlass13device_kernelINS_4gemm6kernel13GemmUniversalIN4cute5tupleIJiiiiEEENS1_10collective13CollectiveMmaINS1_34MainloopSm90TmaGmmaWarpSpecializedILi9ENS5_IJNS4_1CILi1EEESB_SB_EEENS1_32KernelTmaWarpSpecializedPingpongEEENS5_IJNSA_ILi64EEENSA_ILi128EEENSA_ILi32EEEEEENS_10tfloat32_tENS5_IJlSB_lEEESJ_SK_NS4_8TiledMMAINS4_8MMA_AtomIJNS4_4SM904GMMA30MMA_64x128x8_F32TF32TF32_SS_TNILNSO_7ScaleInE1ELSQ_1EEEEEENS4_6LayoutISC_NS5_IJNSA_ILi0EEESU_SU_EEEEENS5_IJNS4_10UnderscoreESX_SX_EEEEENS4_13SM90_TMA_LOADENS4_14ComposedLayoutINS4_7SwizzleILi3ELi4ELi3EEENS4_18smem_ptr_flag_bitsILi32EEENST_INS5_IJNSA_ILi8EEESH_EEENS5_IJSH_SB_EEEEEEEvNS4_8identityES10_S1A_vS1B_EENS_8epilogue10collective6detail29Sm90TmaWarpSpecializedAdapterINS1E_15DefaultEpilogueISJ_SK_SK_NS1D_6thread17LinearCombinationISJ_Li1EffLNS1I_9ScaleType4KindE0ELNS_15FloatRoundStyleE2ESJ_EENS1_15EpilogueDefaultEEEEEvvEEEEvNT_6ParamsE --------------------------
	.section	.nv.constant0._ZN7cutlass13device_kernelINS_4gemm6kernel13GemmUniversalIN4cute5tupleIJiiiiEEENS1_10collective13CollectiveMmaINS1_34MainloopSm90TmaGmmaWarpSpecializedILi9ENS5_IJNS4_1CILi1EEESB_SB_EEENS1_32KernelTmaWarpSpecializedPingpongEEENS5_IJNSA_ILi64EEENSA_ILi128EEENSA_ILi32EEEEEENS_10tfloat32_tENS5_IJlSB_lEEESJ_SK_NS4_8TiledMMAINS4_8MMA_AtomIJNS4_4SM904GMMA30MMA_64x128x8_F32TF32TF32_SS_TNILNSO_7ScaleInE1ELSQ_1EEEEEENS4_6LayoutISC_NS5_IJNSA_ILi0EEESU_SU_EEEEENS5_IJNS4_10UnderscoreESX_SX_EEEEENS4_13SM90_TMA_LOADENS4_14ComposedLayoutINS4_7SwizzleILi3ELi4ELi3EEENS4_18smem_ptr_flag_bitsILi32EEENST_INS5_IJNSA_ILi8EEESH_EEENS5_IJSH_SB_EEEEEEEvNS4_8identityES10_S1A_vS1B_EENS_8epilogue10collective6detail29Sm90TmaWarpSpecializedAdapterINS1E_15DefaultEpilogueISJ_SK_SK_NS1D_6thread17LinearCombinationISJ_Li1EffLNS1I_9ScaleType4KindE0ELNS_15FloatRoundStyleE2ESJ_EENS1_15EpilogueDefaultEEEEEvvEEEEvNT_6ParamsE,"a",@progbits
	.sectionflags	@""
	.align	4
.nv.constant0._ZN7cutlass13device_kernelINS_4gemm6kernel13GemmUniversalIN4cute5tupleIJiiiiEEENS1_10collective13CollectiveMmaINS1_34MainloopSm90TmaGmmaWarpSpecializedILi9ENS5_IJNS4_1CILi1EEESB_SB_EEENS1_32KernelTmaWarpSpecializedPingpongEEENS5_IJNSA_ILi64EEENSA_ILi128EEENSA_ILi32EEEEEENS_10tfloat32_tENS5_IJlSB_lEEESJ_SK_NS4_8TiledMMAINS4_8MMA_AtomIJNS4_4SM904GMMA30MMA_64x128x8_F32TF32TF32_SS_TNILNSO_7ScaleInE1ELSQ_1EEEEEENS4_6LayoutISC_NS5_IJNSA_ILi0EEESU_SU_EEEEENS5_IJNS4_10UnderscoreESX_SX_EEEEENS4_13SM90_TMA_LOADENS4_14ComposedLayoutINS4_7SwizzleILi3ELi4ELi3EEENS4_18smem_ptr_flag_bitsILi32EEENST_INS5_IJNSA_ILi8EEESH_EEENS5_IJSH_SB_EEEEEEEvNS4_8identityES10_S1A_vS1B_EENS_8epilogue10collective6detail29Sm90TmaWarpSpecializedAdapterINS1E_15DefaultEpilogueISJ_SK_SK_NS1D_6thread17LinearCombinationISJ_Li1EffLNS1I_9ScaleType4KindE0ELNS_15FloatRoundStyleE2ESJ_EENS1_15EpilogueDefaultEEEEEvvEEEEvNT_6ParamsE:
	.zero		1664


//--------------------- SYMBOLS --------------------------

	.type		.nv.reservedSmem.offset0,@object
	.size		.nv.reservedSmem.offset0,0x4
	.type		__assertfail,@function
